def gluon_tcgen05(
    a_ptr,
    b_ptr,
    c_ptr,
    M,
    N,
    K,
    stride_am,
    stride_bk,
    stride_cm,
    BLOCK_M: gl.constexpr,
    BLOCK_N: gl.constexpr,
    BLOCK_K: gl.constexpr,
    DTYPE: gl.constexpr,
    A_LAYOUT: gl.constexpr,
    B_LAYOUT: gl.constexpr,
    C_LAYOUT: gl.constexpr,
    B_SHAPE: gl.constexpr,
    TMEM_LAYOUT: gl.constexpr,
    TMEM_REG: gl.constexpr,
    TRANS_B: gl.constexpr,
    NUM_BUFFERS: gl.constexpr,
):
    a_desc = tma.make_tensor_descriptor(
        a_ptr, [M, K], [stride_am, 1], [BLOCK_M, BLOCK_K], A_LAYOUT
    )
    b_desc = tma.make_tensor_descriptor(
        b_ptr,
        [N, K] if TRANS_B else [K, N],
        [stride_bk, 1],
        B_SHAPE,
        B_LAYOUT,
    )
    c_desc = tma.make_tensor_descriptor(
        c_ptr, [M, N], [stride_cm, 1], [BLOCK_M, BLOCK_N], C_LAYOUT
    )

    a_bufs = gl.allocate_shared_memory(
        DTYPE, [NUM_BUFFERS, BLOCK_M, BLOCK_K], A_LAYOUT
    )
    b_bufs = gl.allocate_shared_memory(DTYPE, [NUM_BUFFERS] + B_SHAPE, B_LAYOUT)

    pid_m = gl.program_id(0)
    pid_n = gl.program_id(1)
    off_m = pid_m * BLOCK_M
    off_n = pid_n * BLOCK_N

    tma_bars = gl.allocate_shared_memory(
        gl.int64, [NUM_BUFFERS, 1], mbarrier.MBarrierLayout()
    )
    mma_bars = gl.allocate_shared_memory(
        gl.int64, [NUM_BUFFERS, 1], mbarrier.MBarrierLayout()
    )
    for i in gl.static_range(NUM_BUFFERS):
        mbarrier.init(tma_bars.index(i), count=1)
        mbarrier.init(mma_bars.index(i), count=1)

    acc_tmem = allocate_tensor_memory(gl.float32, [BLOCK_M, BLOCK_N], TMEM_LAYOUT)
    idx = 0
    phase = 0
    use_acc = False
    for k in range(0, K, BLOCK_K):
        a = a_bufs.index(idx)
        b = b_bufs.index(idx)
        tma_bar = tma_bars.index(idx)
        mma_bar = mma_bars.index(idx)
        mbarrier.expect(
            tma_bar, a_desc.block_type.nbytes + b_desc.block_type.nbytes
        )
        tma.async_copy_global_to_shared(a_desc, [off_m, k], tma_bar, a)
        tma.async_copy_global_to_shared(
            b_desc, [off_n, k] if TRANS_B else [k, off_n], tma_bar, b
        )
        mbarrier.wait(tma_bar, phase=phase)

        if TRANS_B:
            b = b.permute((1, 0))
        tcgen05_mma(a, b, acc_tmem, use_acc=use_acc)
        tcgen05_commit(mma_bar)
        mbarrier.wait(mma_bar, phase=phase)
        use_acc = True

        idx += 1
        if idx == NUM_BUFFERS:
            idx = 0
            phase ^= 1

    for i in gl.static_range(NUM_BUFFERS):
        mbarrier.invalidate(tma_bars.index(i))
        mbarrier.invalidate(mma_bars.index(i))

    acc = acc_tmem.load(TMEM_REG)
    c_smem = gl.allocate_shared_memory(DTYPE, [BLOCK_M, BLOCK_N], C_LAYOUT)
    c_smem.store(acc.to(DTYPE))
    fence_async_shared()
    tma.async_copy_shared_to_global(c_desc, [off_m, off_n], c_smem)
    tma.store_wait(pendings=0)

# config = {"BLOCK_K": 128, "BLOCK_M": 128, "BLOCK_N": 128, "arch": "sm_100", "dtype": "fp8e4m3", "num_buffers": 3, "num_warps": 8, "trans_b": 0}
# arch = sm_100


// ===== COMPILED SASS (sm_100a) =====

	.target	sm_100a

	.elftype	@"ET_EXEC"


//--------------------- .note.nv.tkinfo           --------------------------
	.section	.note.nv.tkinfo,"",@"SHT_NOTE"
	.sectionflags	@"SHF_NOTE_NV_TKINFO"
	.tkinfo
        /*0018*/ 	.word	0x00000081
        /*0030*/ 	.string	""
        /*0030*/ 	.string	"ptxas-blackwell"
        /*0030*/ 	.string	"Cuda compilation tools, release 12.9, V12.9.86"
        /*0030*/ 	.string	"Build cuda_12.9.r12.9/compiler.36037853_0"
        /*0030*/ 	.string	"-v  -suppress-debug-info  -lineinfo  -arch sm_100a "



//--------------------- .note.nv.cuver            --------------------------
	.section	.note.nv.cuver,"",@"SHT_NOTE"
	.sectionflags	@"SHF_NOTE_NV_CUVER"
        /*0018*/ 	.short	0x0001
        /*001a*/ 	.short	0x0064
        /*001c*/ 	.short	0x0001
        /*001e*/ 	.short	0x0000
        /*0020*/ 	.short	0x0001
        /*0022*/ 	.short	0x0000


//--------------------- .nv.info                  --------------------------
	.section	.nv.info,"",@"SHT_CUDA_INFO"
	.align	4


	//----- nvinfo : EIATTR_REGCOUNT
	.align		4
        /*0000*/ 	.byte	0x04, 0x2f
        /*0002*/ 	.short	(.L_4 - .L_3)
	.align		4
.L_3:
        /*0004*/ 	.word	index@(gluon_tcgen05)
        /*0008*/ 	.word	0x00000047


	//----- nvinfo : EIATTR_FRAME_SIZE
	.align		4
.L_4:
        /*000c*/ 	.byte	0x04, 0x11
        /*000e*/ 	.short	(.L_6 - .L_5)
	.align		4
.L_5:
        /*0010*/ 	.word	index@($__internal_2_$__cuda_sm10x_tcgen05_guardrail_trap_unallocated_columns_being_dealloced)
        /*0014*/ 	.word	0x00000000


	//----- nvinfo : EIATTR_FRAME_SIZE
	.align		4
.L_6:
        /*0018*/ 	.byte	0x04, 0x11
        /*001a*/ 	.short	(.L_8 - .L_7)
	.align		4
.L_7:
        /*001c*/ 	.word	index@($__internal_1_$__cuda_sm10x_tcgen05_guardrail_trap_phase_invalid_during_alloc)
        /*0020*/ 	.word	0x00000000


	//----- nvinfo : EIATTR_FRAME_SIZE
	.align		4
.L_8:
        /*0024*/ 	.byte	0x04, 0x11
        /*0026*/ 	.short	(.L_10 - .L_9)
	.align		4
.L_9:
        /*0028*/ 	.word	index@($__internal_0_$__cuda_sm10x_tcgen05_guardrail_trap_col_being_dealloced_not_returned_by_alloc)
        /*002c*/ 	.word	0x00000000


	//----- nvinfo : EIATTR_FRAME_SIZE
	.align		4
.L_10:
        /*0030*/ 	.byte	0x04, 0x11
        /*0032*/ 	.short	(.L_12 - .L_11)
	.align		4
.L_11:
        /*0034*/ 	.word	index@(gluon_tcgen05)
        /*0038*/ 	.word	0x00000000


	//----- nvinfo : EIATTR_MIN_STACK_SIZE
	.align		4
.L_12:
        /*003c*/ 	.byte	0x04, 0x12
        /*003e*/ 	.short	(.L_14 - .L_13)
	.align		4
.L_13:
        /*0040*/ 	.word	index@(gluon_tcgen05)
        /*0044*/ 	.word	0x00000000
.L_14:


//--------------------- .nv.info.gluon_tcgen05    --------------------------
	.section	.nv.info.gluon_tcgen05,"",@"SHT_CUDA_INFO"
	.sectionflags	@""
	.align	4


	//----- nvinfo : EIATTR_CUDA_API_VERSION
	.align		4
        /*0000*/ 	.byte	0x04, 0x37
        /*0002*/ 	.short	(.L_16 - .L_15)
.L_15:
        /*0004*/ 	.word	0x00000081


	//----- nvinfo : EIATTR_KPARAM_INFO
	.align		4
.L_16:
        /*0008*/ 	.byte	0x04, 0x17
        /*000a*/ 	.short	(.L_18 - .L_17)
.L_17:
        /*000c*/ 	.word	0x00000000
        /*0010*/ 	.short	0x000a
        /*0012*/ 	.short	0x0048
        /*0014*/ 	.byte	0x00, 0xf4, 0x21, 0x00


	//----- nvinfo : EIATTR_KPARAM_INFO
	.align		4
.L_18:
        /*0018*/ 	.byte	0x04, 0x17
        /*001a*/ 	.short	(.L_20 - .L_19)
.L_19:
        /*001c*/ 	.word	0x00000000
        /*0020*/ 	.short	0x0009
        /*0022*/ 	.short	0x0040
        /*0024*/ 	.byte	0x00, 0xf4, 0x21, 0x00


	//----- nvinfo : EIATTR_KPARAM_INFO
	.align		4
.L_20:
        /*0028*/ 	.byte	0x04, 0x17
        /*002a*/ 	.short	(.L_22 - .L_21)
.L_21:
        /*002c*/ 	.word	0x00000000
        /*0030*/ 	.short	0x0008
        /*0032*/ 	.short	0x0038
        /*0034*/ 	.byte	0x00, 0xf0, 0x21, 0x00


	//----- nvinfo : EIATTR_KPARAM_INFO
	.align		4
.L_22:
        /*0038*/ 	.byte	0x04, 0x17
        /*003a*/ 	.short	(.L_24 - .L_23)
.L_23:
        /*003c*/ 	.word	0x00000000
        /*0040*/ 	.short	0x0007
        /*0042*/ 	.short	0x0030
        /*0044*/ 	.byte	0x00, 0xf0, 0x21, 0x00


	//----- nvinfo : EIATTR_KPARAM_INFO
	.align		4
.L_24:
        /*0048*/ 	.byte	0x04, 0x17
        /*004a*/ 	.short	(.L_26 - .L_25)
.L_25:
        /*004c*/ 	.word	0x00000000
        /*0050*/ 	.short	0x0006
        /*0052*/ 	.short	0x0028
        /*0054*/ 	.byte	0x00, 0xf0, 0x21, 0x00


	//----- nvinfo : EIATTR_KPARAM_INFO
	.align		4
.L_26:
        /*0058*/ 	.byte	0x04, 0x17
        /*005a*/ 	.short	(.L_28 - .L_27)
.L_27:
        /*005c*/ 	.word	0x00000000
        /*0060*/ 	.short	0x0005
        /*0062*/ 	.short	0x0020
        /*0064*/ 	.byte	0x00, 0xf0, 0x11, 0x00


	//----- nvinfo : EIATTR_KPARAM_INFO
	.align		4
.L_28:
        /*0068*/ 	.byte	0x04, 0x17
        /*006a*/ 	.short	(.L_30 - .L_29)
.L_29:
        /*006c*/ 	.word	0x00000000
        /*0070*/ 	.short	0x0004
        /*0072*/ 	.short	0x001c
        /*0074*/ 	.byte	0x00, 0xf0, 0x11, 0x00


	//----- nvinfo : EIATTR_KPARAM_INFO
	.align		4
.L_30:
        /*0078*/ 	.byte	0x04, 0x17
        /*007a*/ 	.short	(.L_32 - .L_31)
.L_31:
        /*007c*/ 	.word	0x00000000
        /*0080*/ 	.short	0x0003
        /*0082*/ 	.short	0x0018
        /*0084*/ 	.byte	0x00, 0xf0, 0x11, 0x00


	//----- nvinfo : EIATTR_KPARAM_INFO
	.align		4
.L_32:
        /*0088*/ 	.byte	0x04, 0x17
        /*008a*/ 	.short	(.L_34 - .L_33)
.L_33:
        /*008c*/ 	.word	0x00000000
        /*0090*/ 	.short	0x0002
        /*0092*/ 	.short	0x0010
        /*0094*/ 	.byte	0x00, 0xf4, 0x21, 0x00


	//----- nvinfo : EIATTR_KPARAM_INFO
	.align		4
.L_34:
        /*0098*/ 	.byte	0x04, 0x17
        /*009a*/ 	.short	(.L_36 - .L_35)
.L_35:
        /*009c*/ 	.word	0x00000000
        /*00a0*/ 	.short	0x0001
        /*00a2*/ 	.short	0x0008
        /*00a4*/ 	.byte	0x00, 0xf4, 0x21, 0x00


	//----- nvinfo : EIATTR_KPARAM_INFO
	.align		4
.L_36:
        /*00a8*/ 	.byte	0x04, 0x17
        /*00aa*/ 	.short	(.L_38 - .L_37)
.L_37:
        /*00ac*/ 	.word	0x00000000
        /*00b0*/ 	.short	0x0000
        /*00b2*/ 	.short	0x0000
        /*00b4*/ 	.byte	0x00, 0xf4, 0x21, 0x00


	//----- nvinfo : EIATTR_AT_ENTRY_FRAGMENTS
	.align		4
.L_38:
        /*00b8*/ 	.byte	0x04, 0x4f
        /*00ba*/ 	.short	(.L_40 - .L_39)


	//   ....[0]....
.L_39:
        /*00bc*/ 	.word	0x00000004


	//----- nvinfo : EIATTR_RESERVED_SMEM_USED
	.align		4
.L_40:
        /*00c0*/ 	.byte	0x01, 0x41
	.zero		2


	//----- nvinfo : EIATTR_SPARSE_MMA_MASK
	.align		4
        /*00c4*/ 	.byte	0x03, 0x50
        /*00c6*/ 	.short	0x0000


	//----- nvinfo : EIATTR_TCGEN05_1CTA_USED
	.align		4
        /*00c8*/ 	.byte	0x01, 0x51
	.zero		2


	//----- nvinfo : EIATTR_MAXREG_COUNT
	.align		4
        /*00cc*/ 	.byte	0x03, 0x1b
        /*00ce*/ 	.short	0x00ff


	//----- nvinfo : EIATTR_NUM_BARRIERS
	.align		4
        /*00d0*/ 	.byte	0x02, 0x4c
        /*00d2*/ 	.byte	0x01
	.zero		1


	//----- nvinfo : EIATTR_INT_WARP_WIDE_INSTR_OFFSETS
	.align		4
        /*00d4*/ 	.byte	0x04, 0x31
        /*00d6*/ 	.short	(.L_42 - .L_41)


	//   ....[0]....
.L_41:
        /*00d8*/ 	.word	0x00001620


	//   ....[1]....
        /*00dc*/ 	.word	0x00001640


	//   ....[2]....
        /*00e0*/ 	.word	0x000016c0


	//   ....[3]....
        /*00e4*/ 	.word	0x00001990


	//   ....[4]....
        /*00e8*/ 	.word	0x000019a0


	//   ....[5]....
        /*00ec*/ 	.word	0x000019b0


	//   ....[6]....
        /*00f0*/ 	.word	0x000019c0


	//   ....[7]....
        /*00f4*/ 	.word	0x00001ce0


	//   ....[8]....
        /*00f8*/ 	.word	0x00001cf0


	//   ....[9]....
        /*00fc*/ 	.word	0x00001e60


	//   ....[10]....
        /*0100*/ 	.word	0x00001eb0


	//   ....[11]....
        /*0104*/ 	.word	0x00001ec0


	//   ....[12]....
        /*0108*/ 	.word	0x00001ef0


	//   ....[13]....
        /*010c*/ 	.word	0x000021e0


	//   ....[14]....
        /*0110*/ 	.word	0x000021f0


	//   ....[15]....
        /*0114*/ 	.word	0x00002520


	//   ....[16]....
        /*0118*/ 	.word	0x00002530


	//   ....[17]....
        /*011c*/ 	.word	0x000029a0


	//   ....[18]....
        /*0120*/ 	.word	0x000029f0


	//----- nvinfo : EIATTR_COOP_GROUP_MASK_REGIDS
	.align		4
.L_42:
        /*0124*/ 	.byte	0x04, 0x29
        /*0126*/ 	.short	(.L_44 - .L_43)


	//   ....[0]....
.L_43:
        /*0128*/ 	.word	0xffffffff


	//   ....[1]....
        /*012c*/ 	.word	0xffffffff


	//   ....[2]....
        /*0130*/ 	.word	0xffffffff


	//   ....[3]....
        /*0134*/ 	.word	0xffffffff


	//   ....[4]....
        /*0138*/ 	.word	0xffffffff


	//   ....[5]....
        /*013c*/ 	.word	0xffffffff


	//   ....[6]....
        /*0140*/ 	.word	0xffffffff


	//   ....[7]....
        /*0144*/ 	.word	0xffffffff


	//   ....[8]....
        /*0148*/ 	.word	0xffffffff


	//   ....[9]....
        /*014c*/ 	.word	0xffffffff


	//----- nvinfo : EIATTR_COOP_GROUP_INSTR_OFFSETS
	.align		4
.L_44:
        /*0150*/ 	.byte	0x04, 0x28
        /*0152*/ 	.short	(.L_46 - .L_45)


	//   ....[0]....
.L_45:
        /*0154*/ 	.word	0x00000050


	//   ....[1]....
        /*0158*/ 	.word	0x00000310


	//   ....[2]....
        /*015c*/ 	.word	0x000004f0


	//   ....[3]....
        /*0160*/ 	.word	0x000009a0


	//   ....[4]....
        /*0164*/ 	.word	0x00000ae0


	//   ....[5]....
        /*0168*/ 	.word	0x00000f50


	//   ....[6]....
        /*016c*/ 	.word	0x00001090


	//   ....[7]....
        /*0170*/ 	.word	0x000014e0


	//   ....[8]....
        /*0174*/ 	.word	0x00002830


	//   ....[9]....
        /*0178*/ 	.word	0x00002aa0


	//----- nvinfo : EIATTR_VRC_CTA_INIT_COUNT
	.align		4
.L_46:
        /*017c*/ 	.byte	0x02, 0x4a
        /*017e*/ 	.byte	0x80
	.zero		1


	//----- nvinfo : EIATTR_MBARRIER_INSTR_OFFSETS
	.align		4
        /*0180*/ 	.byte	0x04, 0x39
        /*0182*/ 	.short	(.L_48 - .L_47)


	//   ....[0]....
.L_47:
        /*0184*/ 	.word	0x000016e0
        /*0188*/ 	.word	0x000000ff
        /*018c*/ 	.word	0x00018000
        /*0190*/ 	.short	0x0100
        /*0192*/ 	.byte	0x08
	.zero		1


	//   ....[1]....
        /*0194*/ 	.word	0x000016f0
        /*0198*/ 	.word	0x000000ff
        /*019c*/ 	.word	0x00018020
        /*01a0*/ 	.short	0x0100
        /*01a2*/ 	.byte	0x08
	.zero		1


	//   ....[2]....
        /*01a4*/ 	.word	0x000017a0
        /*01a8*/ 	.word	0x000000ff
        /*01ac*/ 	.word	0x00018008
        /*01b0*/ 	.short	0x0100
        /*01b2*/ 	.byte	0x08
	.zero		1


	//   ....[3]....
        /*01b4*/ 	.word	0x000017b0
        /*01b8*/ 	.word	0x000000ff
        /*01bc*/ 	.word	0x00018028
        /*01c0*/ 	.short	0x0100
        /*01c2*/ 	.byte	0x08
	.zero		1


	//   ....[4]....
        /*01c4*/ 	.word	0x000018c0
        /*01c8*/ 	.word	0x000000ff
        /*01cc*/ 	.word	0x00018010
        /*01d0*/ 	.short	0x0100
        /*01d2*/ 	.byte	0x08
	.zero		1


	//   ....[5]....
        /*01d4*/ 	.word	0x000018d0
        /*01d8*/ 	.word	0x000000ff
        /*01dc*/ 	.word	0x00018030
        /*01e0*/ 	.short	0x0100
        /*01e2*/ 	.byte	0x08
	.zero		1


	//   ....[6]....
        /*01e4*/ 	.word	0x00001aa0
        /*01e8*/ 	.word	0x000000ff
        /*01ec*/ 	.word	0x00018000
        /*01f0*/ 	.short	0x010a
        /*01f2*/ 	.byte	0x08
	.zero		1


	//   ....[7]....
        /*01f4*/ 	.word	0x00001d40
        /*01f8*/ 	.word	0x000000ff
        /*01fc*/ 	.word	0x00018020
        /*0200*/ 	.short	0x010a
        /*0202*/ 	.byte	0x08
	.zero		1


	//   ....[8]....
        /*0204*/ 	.word	0x00001f60
        /*0208*/ 	.word	0x000000ff
        /*020c*/ 	.word	0x00018000
        /*0210*/ 	.short	0x010a
        /*0212*/ 	.byte	0x1c
	.zero		1


	//   ....[9]....
        /*0214*/ 	.word	0x00002230
        /*0218*/ 	.word	0x000000ff
        /*021c*/ 	.word	0x00018020
        /*0220*/ 	.short	0x010a
        /*0222*/ 	.byte	0x1c
	.zero		1


	//   ....[10]....
        /*0224*/ 	.word	0x00002300
        /*0228*/ 	.word	0x000000ff
        /*022c*/ 	.word	0x00018000
        /*0230*/ 	.short	0x0108
        /*0232*/ 	.byte	0x08
	.zero		1


	//   ....[11]....
        /*0234*/ 	.word	0x00002310
        /*0238*/ 	.word	0x000000ff
        /*023c*/ 	.word	0x00018020
        /*0240*/ 	.short	0x0108
        /*0242*/ 	.byte	0x08
	.zero		1


	//   ....[12]....
        /*0244*/ 	.word	0x00002360
        /*0248*/ 	.word	0x000000ff
        /*024c*/ 	.word	0x00018008
        /*0250*/ 	.short	0x0108
        /*0252*/ 	.byte	0x08
	.zero		1


	//   ....[13]....
        /*0254*/ 	.word	0x00002370
        /*0258*/ 	.word	0x000000ff
        /*025c*/ 	.word	0x00018028
        /*0260*/ 	.short	0x0108
        /*0262*/ 	.byte	0x08
	.zero		1


	//   ....[14]....
        /*0264*/ 	.word	0x000023c0
        /*0268*/ 	.word	0x000000ff
        /*026c*/ 	.word	0x00018010
        /*0270*/ 	.short	0x0108
        /*0272*/ 	.byte	0x08
	.zero		1


	//   ....[15]....
        /*0274*/ 	.word	0x000023d0
        /*0278*/ 	.word	0x000000ff
        /*027c*/ 	.word	0x00018030
        /*0280*/ 	.short	0x0108
        /*0282*/ 	.byte	0x08
	.zero		1


	//   ....[16]....
        /*0284*/ 	.word	0x00002ac0
        /*0288*/ 	.word	0x000000ff
        /*028c*/ 	.word	0x00018000
        /*0290*/ 	.short	0x010a
        /*0292*/ 	.byte	0x08
	.zero		1


	//   ....[17]....
        /*0294*/ 	.word	0x00002af0
        /*0298*/ 	.word	0x000000ff
        /*029c*/ 	.word	0x00018020
        /*02a0*/ 	.short	0x010a
        /*02a2*/ 	.byte	0x08
	.zero		1


	//   ....[18]....
        /*02a4*/ 	.word	0x00002b20
        /*02a8*/ 	.word	0x000000ff
        /*02ac*/ 	.word	0x00018000
        /*02b0*/ 	.short	0x010a
        /*02b2*/ 	.byte	0x1c
	.zero		1


	//   ....[19]....
        /*02b4*/ 	.word	0x00002b50
        /*02b8*/ 	.word	0x000000ff
        /*02bc*/ 	.word	0x00018020
        /*02c0*/ 	.short	0x010a
        /*02c2*/ 	.byte	0x1c
	.zero		1


	//----- nvinfo : EIATTR_NUM_MBARRIERS
	.align		4
.L_48:
        /*02c4*/ 	.byte	0x03, 0x38
        /*02c6*/ 	.short	0x0006


	//----- nvinfo : EIATTR_EXIT_INSTR_OFFSETS
	.align		4
        /*02c8*/ 	.byte	0x04, 0x1c
        /*02ca*/ 	.short	(.L_50 - .L_49)


	//   ....[0]....
.L_49:
        /*02cc*/ 	.word	0x00002ab0


	//----- nvinfo : EIATTR_REQNTID
	.align		4
.L_50:
        /*02d0*/ 	.byte	0x04, 0x10
        /*02d2*/ 	.short	(.L_52 - .L_51)
.L_51:
        /*02d4*/ 	.word	0x00000100
        /*02d8*/ 	.word	0x00000001
        /*02dc*/ 	.word	0x00000001


	//----- nvinfo : EIATTR_CRS_STACK_SIZE
	.align		4
.L_52:
        /*02e0*/ 	.byte	0x04, 0x1e
        /*02e2*/ 	.short	(.L_54 - .L_53)
.L_53:
        /*02e4*/ 	.word	0x00000000


	//----- nvinfo : EIATTR_CBANK_PARAM_SIZE
	.align		4
.L_54:
        /*02e8*/ 	.byte	0x03, 0x19
        /*02ea*/ 	.short	0x0050


	//----- nvinfo : EIATTR_PARAM_CBANK
	.align		4
        /*02ec*/ 	.byte	0x04, 0x0a
        /*02ee*/ 	.short	(.L_56 - .L_55)
	.align		4
.L_55:
        /*02f0*/ 	.word	index@(.nv.constant0.gluon_tcgen05)
        /*02f4*/ 	.short	0x0380
        /*02f6*/ 	.short	0x0050


	//----- nvinfo : EIATTR_SW_WAR
	.align		4
.L_56:
        /*02f8*/ 	.byte	0x04, 0x36
        /*02fa*/ 	.short	(.L_58 - .L_57)
.L_57:
        /*02fc*/ 	.word	0x00000008
.L_58:


//--------------------- .nv.compat                --------------------------
	.section	.nv.compat,"",@"SHT_CUDA_COMPAT_INFO"
	.align	4
        /*0000*/ 	.byte	0x02, 0x02, 0x02, 0x00, 0x02, 0x05, 0x05, 0x00, 0x02, 0x03, 0x03, 0x00, 0x02, 0x06, 0x01, 0x00


//--------------------- .nv.callgraph             --------------------------
	.section	.nv.callgraph,"",@"SHT_CUDA_CALLGRAPH"
	.align	4
	.sectionentsize	8
	.align		4
        /*0000*/ 	.word	0x00000000
	.align		4
        /*0004*/ 	.word	0xffffffff
	.align		4
        /*0008*/ 	.word	0x00000000
	.align		4
        /*000c*/ 	.word	0xfffffffe
	.align		4
        /*0010*/ 	.word	0x00000000
	.align		4
        /*0014*/ 	.word	0xfffffffd
	.align		4
        /*0018*/ 	.word	0x00000000
	.align		4
        /*001c*/ 	.word	0xfffffffc


//--------------------- .text.gluon_tcgen05       --------------------------
	.section	.text.gluon_tcgen05,"ax",@progbits
	.align	128
        .global         gluon_tcgen05
        .type           gluon_tcgen05,@function
        .size           gluon_tcgen05,(.L_x_81 - gluon_tcgen05)
        .other          gluon_tcgen05,@"STO_CUDA_ENTRY STV_DEFAULT"
gluon_tcgen05:
.text.gluon_tcgen05:
[----:B------:R-:W1:Y:S01]  /*0000*/  LDC R1, c[0x0][0x37c] ;  /* 0x0000df00ff017b82 */ /* 0x000e620000000800 */
[----:B------:R-:W2:Y:S02]  /*0010*/  S2R R0, SR_TID.X ;  /* 0x0000000000007919 */ /* 0x000ea40000002100 */
[----:B--2---:R-:W-:-:S13]  /*0020*/  ISETP.GE.U32.AND P2, PT, R0, 0x20, PT ;  /* 0x000000200000780c */ /* 0x004fda0003f46070 */
[----:B------:R-:W-:Y:S05]  /*0030*/  @P2 BRA `(.L_x_0) ;  /* 0x0000000000b82947 */ /* 0x000fea0003800000 */
[----:B------:R-:W2:Y:S01]  /*0040*/  S2UR UR6, SR_CgaCtaId ;  /* 0x00000000000679c3 */ /* 0x000ea20000008800 */
[----:B------:R-:W-:Y:S01]  /*0050*/  NOP ;  /* 0x0000000000007918 */ /* 0x000fe20000000000 */
[----:B------:R-:W-:Y:S02]  /*0060*/  UMOV UR4, 0x40 ;  /* 0x0000004000047882 */ /* 0x000fe40000000000 */
[----:B--2---:R-:W-:-:S09]  /*0070*/  ULEA UR4, UR6, UR4, 0x18 ;  /* 0x0000000406047291 */ /* 0x004fd2000f8ec0ff */
[----:B------:R-:W2:Y:S01]  /*0080*/  LDS.U8 R2, [UR4] ;  /* 0x00000004ff027984 */ /* 0x000ea20008000000 */
[----:B------:R-:W-:Y:S02]  /*0090*/  UMOV UR4, 0x400 ;  /* 0x0000040000047882 */ /* 0x000fe40000000000 */
[----:B------:R-:W-:Y:S01]  /*00a0*/  ULEA UR4, UR6, UR4, 0x18 ;  /* 0x0000000406047291 */ /* 0x000fe2000f8ec0ff */
[----:B--2---:R-:W-:-:S13]  /*00b0*/  ISETP.NE.AND P0, PT, R2, RZ, PT ;  /* 0x000000ff0200720c */ /* 0x004fda0003f05270 */
[----:B------:R-:W-:Y:S05]  /*00c0*/  @P0 BRA `(.L_x_1) ;  /* 0x00000000007c0947 */ /* 0x000fea0003800000 */
[----:B------:R-:W-:-:S13]  /*00d0*/  ELECT P0, URZ, PT ;  /* 0x0000000000ff782f */ /* 0x000fda0003800000 */
[----:B------:R-:W-:Y:S05]  /*00e0*/  @!P0 BRA `(.L_x_2) ;  /* 0x0000000000848947 */ /* 0x000fea0003800000 */
[----:B------:R-:W-:Y:S01]  /*00f0*/  UMOV UR5, 0x4 ;  /* 0x0000000400057882 */ /* 0x000fe20000000000 */
[----:B------:R-:W-:Y:S02]  /*0100*/  IMAD.MOV.U32 R5, RZ, RZ, 0x1 ;  /* 0x00000001ff057424 */ /* 0x000fe400078e00ff */
[----:B------:R-:W-:Y:S02]  /*0110*/  IMAD.MOV.U32 R3, RZ, RZ, 0xf ;  /* 0x0000000fff037424 */ /* 0x000fe400078e00ff */
[----:B------:R-:W-:Y:S04]  /*0120*/  DEPBAR.LE SB2, 0x36 ;  /* 0x0000ad800000791a */ /* 0x000fe80000000000 */
[----:B------:R-:W2:Y:S02]  /*0130*/  UTCATOMSWS.FIND_AND_SET.ALIGN UP0, UR5, UR5 ;  /* 0x00000005000575e3 */ /* 0x000ea40008000800 */
[----:B--2---:R-:W-:-:S04]  /*0140*/  PLOP3.LUT P0, PT, PT, PT, UP0, 0x80, 0x8 ;  /* 0x000000000008781c */ /* 0x004fc80003f0f008 */
[----:B------:R-:W-:-:S04]  /*0150*/  SEL R2, RZ, 0xffffffff, !P0 ;  /* 0xffffffffff027807 */ /* 0x000fc80004000000 */
[----:B------:R-:W-:Y:S01]  /*0160*/  ISETP.NE.AND P0, PT, R2, RZ, PT ;  /* 0x000000ff0200720c */ /* 0x000fe20003f05270 */
[----:B------:R-:W-:-:S12]  /*0170*/  IMAD.U32 R2, RZ, RZ, UR5 ;  /* 0x00000005ff027e24 */ /* 0x000fd8000f8e00ff */
[----:B------:R-:W-:Y:S05]  /*0180*/  @P0 BRA `(.L_x_3) ;  /* 0x0000000000240947 */ /* 0x000fea0003800000 */
.L_x_4:
[----:B------:R-:W-:Y:S05]  /*0190*/  NANOSLEEP 0x64 ;  /* 0x000000640000795d */ /* 0x000fea0003800000 */
[----:B------:R-:W-:-:S05]  /*01a0*/  UMOV UR5, 0x4 ;  /* 0x0000000400057882 */ /* 0x000fca0000000000 */
[----:B------:R-:W-:Y:S04]  /*01b0*/  DEPBAR.LE SB2, 0x36 ;  /* 0x0000ad800000791a */ /* 0x000fe80000000000 */
[----:B------:R-:W2:Y:S02]  /*01c0*/  UTCATOMSWS.FIND_AND_SET.ALIGN UP0, UR5, UR5 ;  /* 0x00000005000575e3 */ /* 0x000ea40008000800 */
[----:B--2---:R-:W-:-:S04]  /*01d0*/  PLOP3.LUT P0, PT, PT, PT, UP0, 0x80, 0x8 ;  /* 0x000000000008781c */ /* 0x004fc80003f0f008 */
[----:B------:R-:W-:-:S04]  /*01e0*/  SEL R2, RZ, 0xffffffff, !P0 ;  /* 0xffffffffff027807 */ /* 0x000fc80004000000 */
[----:B------:R-:W-:Y:S01]  /*01f0*/  ISETP.NE.AND P0, PT, R2, RZ, PT ;  /* 0x000000ff0200720c */ /* 0x000fe20003f05270 */
[----:B------:R-:W-:-:S12]  /*0200*/  IMAD.U32 R2, RZ, RZ, UR5 ;  /* 0x00000005ff027e24 */ /* 0x000fd8000f8e00ff */
[----:B------:R-:W-:Y:S05]  /*0210*/  @!P0 BRA `(.L_x_4) ;  /* 0xfffffffc00dc8947 */ /* 0x000fea000383ffff */
.L_x_3:
[C---:B------:R-:W-:Y:S01]  /*0220*/  VIADD R4, R2.reuse, 0x10 ;  /* 0x0000001002047836 */ /* 0x040fe20000000000 */
[----:B------:R-:W-:Y:S01]  /*0230*/  UMOV UR5, 0x50 ;  /* 0x0000005000057882 */ /* 0x000fe20000000000 */
[----:B------:R-:W-:Y:S01]  /*0240*/  SHF.L.U32 R3, R3, R2, RZ ;  /* 0x0000000203037219 */ /* 0x000fe200000006ff */
[----:B------:R-:W-:Y:S01]  /*0250*/  ULEA UR5, UR6, UR5, 0x18 ;  /* 0x0000000506057291 */ /* 0x000fe2000f8ec0ff */
[----:B------:R-:W-:Y:S01]  /*0260*/  IMAD.SHL.U32 R2, R2, 0x20, RZ ;  /* 0x0000002002027824 */ /* 0x000fe200078e00ff */
[----:B------:R-:W-:-:S04]  /*0270*/  SHF.L.U32 R4, R5, R4, RZ ;  /* 0x0000000405047219 */ /* 0x000fc800000006ff */
[----:B------:R-:W-:-:S05]  /*0280*/  LOP3.LUT R3, R4, R3, RZ, 0xfc, !PT ;  /* 0x0000000304037212 */ /* 0x000fca00078efcff */
[----:B------:R2:W-:Y:S04]  /*0290*/  ATOMS.OR RZ, [UR5], R3 ;  /* 0x00000003ffff798c */ /* 0x0005e8000b000005 */
[----:B------:R2:W-:Y:S01]  /*02a0*/  STS [UR4], R2 ;  /* 0x00000002ff007988 */ /* 0x0005e20008000804 */
[----:B------:R-:W-:Y:S05]  /*02b0*/  BRA `(.L_x_2) ;  /* 0x0000000000107947 */ /* 0x000fea0003800000 */
.L_x_1:
[----:B------:R-:W-:Y:S01]  /*02c0*/  IMAD.MOV.U32 R3, RZ, RZ, -0x1 ;  /* 0xffffffffff037424 */ /* 0x000fe200078e00ff */
[----:B------:R-:W-:-:S04]  /*02d0*/  MOV R2, 0x300 ;  /* 0x0000030000027802 */ /* 0x000fc80000000f00 */
[----:B------:R2:W-:Y:S03]  /*02e0*/  STS [UR4], R3 ;  /* 0x00000003ff007988 */ /* 0x0005e60008000804 */
[----:B-12---:R-:W-:Y:S05]  /*02f0*/  CALL.REL.NOINC `($__internal_1_$__cuda_sm10x_tcgen05_guardrail_trap_phase_invalid_during_alloc) ;  /* 0x00000028002c7944 */ /* 0x006fea0003c00000 */
.L_x_2:
[----:B------:R-:W-:Y:S05]  /*0300*/  WARPSYNC.ALL ;  /* 0x0000000000007948 */ /* 0x000fea0003800000 */
[----:B------:R-:W-:Y:S01]  /*0310*/  NOP ;  /* 0x0000000000007918 */ /* 0x000fe20000000000 */
.L_x_0:
[----:B------:R-:W3:Y:S08]  /*0320*/  S2UR UR4, SR_CgaCtaId ;  /* 0x00000000000479c3 */ /* 0x000ef00000008800 */
[----:B------:R-:W-:Y:S01]  /*0330*/  BAR.SYNC.DEFER_BLOCKING 0x0 ;  /* 0x0000000000007b1d */ /* 0x000fe20000010000 */
[----:B------:R-:W-:-:S05]  /*0340*/  LOP3.LUT R68, R0, 0xff, RZ, 0xc0, !PT ;  /* 0x000000ff00447812 */ /* 0x000fca00078ec0ff */
[----:B------:R-:W-:Y:S02]  /*0350*/  UMOV UR8, 0x400 ;  /* 0x0000040000087882 */ /* 0x000fe40000000000 */
[----:B------:R-:W4:Y:S08]  /*0360*/  LDC R10, c[0x0][0x3a0] ;  /* 0x0000e800ff0a7b82 */ /* 0x000f300000000800 */
[----:B------:R-:W5:Y:S01]  /*0370*/  S2UR UR9, SR_CTAID.Y ;  /* 0x00000000000979c3 */ /* 0x000f620000002600 */
[----:B---3--:R-:W-:-:S09]  /*0380*/  ULEA UR8, UR4, UR8, 0x18 ;  /* 0x0000000804087291 */ /* 0x008fd2000f8ec0ff */
[----:B--2---:R-:W2:Y:S01]  /*0390*/  LDS R3, [UR8] ;  /* 0x00000008ff037984 */ /* 0x004ea20008000800 */
[----:B------:R-:W-:Y:S06]  /*03a0*/  BAR.SYNC.DEFER_BLOCKING 0x0 ;  /* 0x0000000000007b1d */ /* 0x000fec0000010000 */
[----:B------:R-:W-:Y:S05]  /*03b0*/  @P2 BRA `(.L_x_5) ;  /* 0x0000000000182947 */ /* 0x000fea0003800000 */
[----:B------:R-:W-:Y:S01]  /*03c0*/  ELECT P0, URZ, PT ;  /* 0x0000000000ff782f */ /* 0x000fe20003800000 */
[----:B------:R-:W-:Y:S01]  /*03d0*/  IMAD.MOV.U32 R2, RZ, RZ, 0x1 ;  /* 0x00000001ff027424 */ /* 0x000fe200078e00ff */
[----:B------:R-:W-:Y:S01]  /*03e0*/  UMOV UR5, 0x40 ;  /* 0x0000004000057882 */ /* 0x000fe20000000000 */
[----:B------:R-:W-:Y:S01]  /*03f0*/  UVIRTCOUNT.DEALLOC.SMPOOL 0x80 ;  /* 0x000000800000784c */ /* 0x000fe20000000000 */
[----:B------:R-:W-:-:S09]  /*0400*/  ULEA UR5, UR4, UR5, 0x18 ;  /* 0x0000000504057291 */ /* 0x000fd2000f8ec0ff */
[----:B------:R3:W-:Y:S03]  /*0410*/  @P0 STS.U8 [UR5], R2 ;  /* 0x00000002ff000988 */ /* 0x0007e60008000005 */
.L_x_5:
[----:B------:R-:W3:Y:S01]  /*0420*/  S2UR UR4, SR_CTAID.Z ;  /* 0x00000000000479c3 */ /* 0x000ee20000002700 */
[----:B------:R-:W5:Y:S01]  /*0430*/  LDCU UR5, c[0x0][0x370] ;  /* 0x00006e00ff0577ac */ /* 0x000f620008000800 */
[----:B------:R-:W-:Y:S01]  /*0440*/  ISETP.GE.U32.AND P0, PT, R68, 0x20, PT ;  /* 0x000000204400780c */ /* 0x000fe20003f06070 */
[----:B----4-:R-:W-:Y:S01]  /*0450*/  VIADD R5, R10, 0xffffffff ;  /* 0xffffffff0a057836 */ /* 0x010fe20000000000 */
[C---:B------:R-:W-:Y:S01]  /*0460*/  ISETP.NE.U32.AND P3, PT, R68.reuse, RZ, PT ;  /* 0x000000ff4400720c */ /* 0x040fe20003f65070 */
[----:B------:R-:W3:Y:S01]  /*0470*/  LDCU UR6, c[0x0][0x374] ;  /* 0x00006e80ff0677ac */ /* 0x000ee20008000800 */
[----:B------:R-:W-:Y:S01]  /*0480*/  LEA R4, R68, UR8, 0x2 ;  /* 0x0000000844047c11 */ /* 0x000fe2000f8e10ff */
[----:B------:R-:W-:Y:S01]  /*0490*/  BSSY.RECONVERGENT B0, `(.L_x_6) ;  /* 0x0000015000007945 */ /* 0x000fe20003800200 */
[----:B------:R-:W5:Y:S01]  /*04a0*/  S2UR UR7, SR_CTAID.X ;  /* 0x00000000000779c3 */ /* 0x000f620000002500 */
[----:B------:R-:W4:Y:S01]  /*04b0*/  LDCU.64 UR20, c[0x0][0x3c0] ;  /* 0x00007800ff1477ac */ /* 0x000f220008000a00 */
[----:B--2---:R-:W-:-:S05]  /*04c0*/  R2UR UR23, R3 ;  /* 0x00000000031772ca */ /* 0x004fca00000e0000 */
[----:B------:R2:W-:Y:S01]  /*04d0*/  @!P0 STS [R4], RZ ;  /* 0x000000ff04008388 */ /* 0x0005e20000000800 */
[----:B------:R-:W1:Y:S01]  /*04e0*/  LDC R6, c[0x0][0x398] ;  /* 0x0000e600ff067b82 */ /* 0x000e620000000800 */
[----:B------:R-:W-:Y:S02]  /*04f0*/  NOP ;  /* 0x0000000000007918 */ /* 0x000fe40000000000 */
[----:B------:R2:W-:Y:S01]  /*0500*/  @!P3 STS [UR8+0x20], R5 ;  /* 0x00002005ff00b988 */ /* 0x0005e20008000808 */
[----:B---3-5:R-:W-:-:S04]  /*0510*/  UIMAD UR4, UR4, UR6, UR9 ;  /* 0x00000006040472a4 */ /* 0x028fc8000f8e0209 */
[----:B------:R-:W-:-:S04]  /*0520*/  UIMAD UR4, UR4, UR5, UR7 ;  /* 0x00000005040472a4 */ /* 0x000fc8000f8e0207 */
[----:B------:R-:W-:-:S04]  /*0530*/  UIMAD UR4, UR4, 0x180, URZ ;  /* 0x00000180040478a4 */ /* 0x000fc8000f8e02ff */
[----:B----4-:R-:W-:Y:S01]  /*0540*/  UIADD3 UR24, UP0, UPT, UR4, UR20, URZ ;  /* 0x0000001404187290 */ /* 0x010fe2000ff1e0ff */
[----:B-1----:R-:W-:-:S03]  /*0550*/  VIADD R6, R6, 0xffffffff ;  /* 0xffffffff06067836 */ /* 0x002fc60000000000 */
[----:B------:R-:W-:Y:S01]  /*0560*/  ULEA.HI.X.SX32 UR25, UR4, UR21, 0x1, UP0 ;  /* 0x0000001504197291 */ /* 0x000fe200080f0eff */
[----:B--2---:R-:W-:Y:S11]  /*0570*/  @P3 BRA `(.L_x_7) ;  /* 0x0000000000183947 */ /* 0x004ff60003800000 */
[----:B------:R-:W1:Y:S01]  /*0580*/  LDS R2, [UR8+0x8] ;  /* 0x00000808ff027984 */ /* 0x000e620008000800 */
[----:B------:R-:W2:Y:S01]  /*0590*/  LDC.64 R8, c[0x0][0x380] ;  /* 0x0000e000ff087b82 */ /* 0x000ea20000000a00 */
[----:B------:R-:W-:Y:S02]  /*05a0*/  IMAD.MOV.U32 R3, RZ, RZ, 0x70 ;  /* 0x00000070ff037424 */ /* 0x000fe400078e00ff */
[----:B--2---:R2:W-:Y:S03]  /*05b0*/  STS.64 [UR8], R8 ;  /* 0x00000008ff007988 */ /* 0x0045e60008000a08 */
[----:B-1----:R-:W-:-:S05]  /*05c0*/  LOP3.LUT R2, R2, 0x10, R3, 0xd8, !PT ;  /* 0x0000001002027812 */ /* 0x002fca00078ed803 */
[----:B------:R2:W-:Y:S02]  /*05d0*/  STS [UR8+0x8], R2 ;  /* 0x00000802ff007988 */ /* 0x0005e40008000808 */
.L_x_7:
[----:B------:R-:W-:Y:S05]  /*05e0*/  BSYNC.RECONVERGENT B0 ;  /* 0x0000000000007941 */ /* 0x000fea0003800200 */
.L_x_6:
[----:B------:R-:W-:Y:S04]  /*05f0*/  BSSY.RECONVERGENT B0, `(.L_x_8) ;  /* 0x000000a000007945 */ /* 0x000fe80003800200 */
[----:B------:R-:W-:Y:S05]  /*0600*/  @P3 BRA `(.L_x_9) ;  /* 0x0000000000203947 */ /* 0x000fea0003800000 */
[----:B--2---:R-:W1:Y:S01]  /*0610*/  LDS R2, [UR8+0x34] ;  /* 0x00003408ff027984 */ /* 0x004e620008000800 */
[----:B------:R-:W-:Y:S02]  /*0620*/  IMAD.MOV.U32 R3, RZ, RZ, 0x7f000000 ;  /* 0x7f000000ff037424 */ /* 0x000fe400078e00ff */
[----:B------:R-:W-:Y:S01]  /*0630*/  @!P3 IMAD.MOV.U32 R7, RZ, RZ, 0x7f ;  /* 0x0000007fff07b424 */ /* 0x000fe200078e00ff */
[----:B------:R-:W2:Y:S02]  /*0640*/  @!P3 LDS R8, [UR8+0x38] ;  /* 0x00003808ff08b984 */ /* 0x000ea40008000800 */
[----:B-1----:R-:W-:Y:S02]  /*0650*/  LOP3.LUT R2, R2, 0xff000000, R3, 0xb8, !PT ;  /* 0xff00000002027812 */ /* 0x002fe400078eb803 */
[----:B--2---:R-:W-:-:S03]  /*0660*/  @!P3 LOP3.LUT R3, R8, 0xff, R7, 0xb8, !PT ;  /* 0x000000ff0803b812 */ /* 0x004fc600078eb807 */
[----:B------:R1:W-:Y:S04]  /*0670*/  STS [UR8+0x34], R2 ;  /* 0x00003402ff007988 */ /* 0x0003e80008000808 */
[----:B------:R1:W-:Y:S02]  /*0680*/  @!P3 STS [UR8+0x38], R3 ;  /* 0x00003803ff00b988 */ /* 0x0003e40008000808 */
.L_x_9:
[----:B------:R-:W-:Y:S05]  /*0690*/  BSYNC.RECONVERGENT B0 ;  /* 0x0000000000007941 */ /* 0x000fea0003800200 */
.L_x_8:
[----:B------:R-:W-:Y:S04]  /*06a0*/  BSSY.RECONVERGENT B0, `(.L_x_10) ;  /* 0x000000a000007945 */ /* 0x000fe80003800200 */
[----:B------:R-:W-:Y:S05]  /*06b0*/  @P3 BRA `(.L_x_11) ;  /* 0x0000000000203947 */ /* 0x000fea0003800000 */
[----:B-12---:R-:W1:Y:S01]  /*06c0*/  LDS R2, [UR8+0x1c] ;  /* 0x00001c08ff027984 */ /* 0x006e620008000800 */
[----:B------:R-:W2:Y:S03]  /*06d0*/  LDC.64 R8, c[0x0][0x3a8] ;  /* 0x0000ea00ff087b82 */ /* 0x000ea60000000a00 */
[----:B------:R3:W-:Y:S01]  /*06e0*/  STS [UR8+0x24], R6 ;  /* 0x00002406ff007988 */ /* 0x0007e20008000808 */
[--C-:B--2---:R-:W-:Y:S02]  /*06f0*/  SHF.R.U32.HI R7, RZ, 0x4, R9.reuse ;  /* 0x00000004ff077819 */ /* 0x104fe40000011609 */
[----:B------:R-:W-:-:S05]  /*0700*/  SHF.R.U64 R3, R8, 0x4, R9 ;  /* 0x0000000408037819 */ /* 0x000fca0000001209 */
[----:B------:R3:W-:Y:S01]  /*0710*/  STS [UR8+0xc], R3 ;  /* 0x00000c03ff007988 */ /* 0x0007e20008000808 */
[----:B-1----:R-:W-:-:S05]  /*0720*/  LOP3.LUT R2, R2, 0xf, R7, 0xb8, !PT ;  /* 0x0000000f02027812 */ /* 0x002fca00078eb807 */
[----:B------:R3:W-:Y:S02]  /*0730*/  STS [UR8+0x1c], R2 ;  /* 0x00001c02ff007988 */ /* 0x0007e40008000808 */
.L_x_11:
[----:B------:R-:W-:Y:S05]  /*0740*/  BSYNC.RECONVERGENT B0 ;  /* 0x0000000000007941 */ /* 0x000fea0003800200 */
.L_x_10:
[----:B------:R-:W-:Y:S04]  /*0750*/  BSSY.RECONVERGENT B1, `(.L_x_12) ;  /* 0x000001d000017945 */ /* 0x000fe80003800200 */
[----:B------:R-:W-:Y:S04]  /*0760*/  BSSY.RELIABLE B0, `(.L_x_13) ;  /* 0x0000018000007945 */ /* 0x000fe80003800100 */
[----:B------:R-:W-:Y:S05]  /*0770*/  @P3 BRA `(.L_x_14) ;  /* 0x00000000001c3947 */ /* 0x000fea0003800000 */
[----:B-123--:R-:W1:Y:S02]  /*0780*/  LDS R2, [UR8+0x34] ;  /* 0x00003408ff027984 */ /* 0x00ee640008000800 */
[----:B-1----:R-:W-:-:S05]  /*0790*/  LOP3.LUT R2, R2, 0x7, RZ, 0xb8, !PT ;  /* 0x0000000702027812 */ /* 0x002fca00078eb8ff */
[----:B------:R1:W-:Y:S01]  /*07a0*/  STS [UR8+0x34], R2 ;  /* 0x00003402ff007988 */ /* 0x0003e20008000808 */
[----:B------:R-:W-:Y:S05]  /*07b0*/  @P3 BRA `(.L_x_15) ;  /* 0x00000000001c3947 */ /* 0x000fea0003800000 */
[----:B-1----:R-:W1:Y:S02]  /*07c0*/  LDS R2, [UR8+0x34] ;  /* 0x00003408ff027984 */ /* 0x002e640008000800 */
[----:B-1----:R-:W-:-:S05]  /*07d0*/  LOP3.LUT R2, R2, 0x38, RZ, 0xb8, !PT ;  /* 0x0000003802027812 */ /* 0x002fca00078eb8ff */
[----:B------:R4:W-:Y:S02]  /*07e0*/  STS [UR8+0x34], R2 ;  /* 0x00003402ff007988 */ /* 0x0009e40008000808 */
.L_x_14:
[----:B------:R-:W-:Y:S05]  /*07f0*/  @P3 BRA `(.L_x_16) ;  /* 0x00000000001c3947 */ /* 0x000fea0003800000 */
[----:B-1234-:R-:W1:Y:S02]  /*0800*/  LDS R2, [UR8+0x8] ;  /* 0x00000808ff027984 */ /* 0x01ee640008000800 */
[----:B-1----:R-:W-:-:S05]  /*0810*/  LOP3.LUT R2, R2, 0x780, RZ, 0xb8, !PT ;  /* 0x0000078002027812 */ /* 0x002fca00078eb8ff */
[----:B------:R2:W-:Y:S02]  /*0820*/  STS [UR8+0x8], R2 ;  /* 0x00000802ff007988 */ /* 0x0005e40008000808 */
.L_x_15:
[----:B------:R-:W-:Y:S05]  /*0830*/  @P3 BRA `(.L_x_17) ;  /* 0x0000000000283947 */ /* 0x000fea0003800000 */
[----:B-12---:R-:W1:Y:S02]  /*0840*/  LDS R2, [UR8+0x8] ;  /* 0x00000808ff027984 */ /* 0x006e640008000800 */
[----:B-1----:R-:W-:-:S05]  /*0850*/  LOP3.LUT R2, R2, 0x1800, RZ, 0xb8, !PT ;  /* 0x0000180002027812 */ /* 0x002fca00078eb8ff */
[----:B------:R5:W-:Y:S02]  /*0860*/  STS [UR8+0x8], R2 ;  /* 0x00000802ff007988 */ /* 0x000be40008000808 */
.L_x_16:
[----:B------:R-:W-:Y:S05]  /*0870*/  @P3 BREAK.RELIABLE B0 ;  /* 0x0000000000003942 */ /* 0x000fea0003800100 */
[----:B------:R-:W-:Y:S05]  /*0880*/  @P3 BRA `(.L_x_18) ;  /* 0x0000000000243947 */ /* 0x000fea0003800000 */
[----:B-1-3--:R-:W1:Y:S01]  /*0890*/  LDS R3, [UR8+0x8] ;  /* 0x00000808ff037984 */ /* 0x00ae620008000800 */
[----:B--2-45:R-:W-:-:S05]  /*08a0*/  IMAD.MOV.U32 R2, RZ, RZ, 0x6000 ;  /* 0x00006000ff027424 */ /* 0x034fca00078e00ff */
[----:B-1----:R-:W-:-:S04]  /*08b0*/  LOP3.LUT R2, R3, 0x6000, R2, 0xd8, !PT ;  /* 0x0000600003027812 */ /* 0x002fc800078ed802 */
[----:B------:R-:W-:-:S05]  /*08c0*/  LOP3.LUT R2, R2, 0x400000, RZ, 0xb8, !PT ;  /* 0x0040000002027812 */ /* 0x000fca00078eb8ff */
[----:B------:R3:W-:Y:S02]  /*08d0*/  STS [UR8+0x8], R2 ;  /* 0x00000802ff007988 */ /* 0x0007e40008000808 */
.L_x_17:
[----:B------:R-:W-:Y:S05]  /*08e0*/  BSYNC.RELIABLE B0 ;  /* 0x0000000000007941 */ /* 0x000fea0003800100 */
.L_x_13:
[----:B-123--:R-:W1:Y:S02]  /*08f0*/  @!P3 LDS R2, [UR8+0x8] ;  /* 0x00000808ff02b984 */ /* 0x00ee640008000800 */
[----:B-1----:R-:W-:-:S05]  /*0900*/  @!P3 LOP3.LUT R2, R2, 0x8000, RZ, 0xb8, !PT ;  /* 0x000080000202b812 */ /* 0x002fca00078eb8ff */
[----:B------:R1:W-:Y:S02]  /*0910*/  @!P3 STS [UR8+0x8], R2 ;  /* 0x00000802ff00b988 */ /* 0x0003e40008000808 */
.L_x_18:
[----:B------:R-:W-:Y:S05]  /*0920*/  BSYNC.RECONVERGENT B1 ;  /* 0x0000000000017941 */ /* 0x000fea0003800200 */
.L_x_12:
[----:B------:R-:W-:Y:S05]  /*0930*/  WARPSYNC.ALL ;  /* 0x0000000000007948 */ /* 0x000fea0003800000 */
[----:B------:R-:W-:Y:S01]  /*0940*/  NOP ;  /* 0x0000000000007918 */ /* 0x000fe20000000000 */
[----:B------:R-:W1:Y:S02]  /*0950*/  LDC R7, c[0x0][0x39c] ;  /* 0x0000e700ff077b82 */ /* 0x000e640000000800 */
[----:B-1----:R-:W-:Y:S01]  /*0960*/  VIADD R7, R7, 0xffffffff ;  /* 0xffffffff07077836 */ /* 0x002fe20000000000 */
[----:B------:R-:W-:Y:S06]  /*0970*/  @P0 BRA `(.L_x_19) ;  /* 0x0000000000300947 */ /* 0x000fec0003800000 */
[----:B--2345:R-:W1:Y:S01]  /*0980*/  S2R R2, SR_LANEID ;  /* 0x0000000000027919 */ /* 0x03ce620000000000 */
[----:B------:R-:W-:Y:S05]  /*0990*/  WARPSYNC.ALL ;  /* 0x0000000000007948 */ /* 0x000fea0003800000 */
[----:B------:R-:W-:Y:S01]  /*09a0*/  NOP ;  /* 0x0000000000007918 */ /* 0x000fe20000000000 */
[----:B-1----:R-:W-:-:S05]  /*09b0*/  IMAD.SHL.U32 R8, R2, 0x4, RZ ;  /* 0x0000000402087824 */ /* 0x002fca00078e00ff */
[----:B------:R-:W1:Y:S01]  /*09c0*/  LDS R9, [R8+UR8] ;  /* 0x0000000808097984 */ /* 0x000e620008000800 */
[----:B------:R-:W-:-:S05]  /*09d0*/  IADD3 R2, P1, PT, R8, UR24, RZ ;  /* 0x0000001808027c10 */ /* 0x000fca000ff3e0ff */
[----:B------:R-:W-:-:S05]  /*09e0*/  IMAD.X R3, RZ, RZ, UR25, P1 ;  /* 0x00000019ff037e24 */ /* 0x000fca00088e06ff */
[----:B-1----:R1:W2:Y:S01]  /*09f0*/  ATOMG.E.EXCH.STRONG.GPU PT, RZ, [R2], R9 ;  /* 0x0000000902ff73a8 */ /* 0x0022a200041ee100 */
[----:B------:R-:W-:-:S04]  /*0a00*/  DEPBAR {5,4,3,2,1,0} ;  /* 0x0000003f0000791a */ /* 0x000fc80000000000 */
[----:B------:R-:W3:Y:S02]  /*0a10*/  CCTL.E.C.LDCU.IV.DEEP [UR24] ;  /* 0x0000000018007540 */ /* 0x000ee40009c08000 */
[----:B---3--:R1:W-:Y:S01]  /*0a20*/  UTMACCTL.IV [UR24] ;  /* 0x00000000180079b9 */ /* 0x0083e20008000000 */
[----:B------:R-:W-:Y:S01]  /*0a30*/  NOP ;  /* 0x0000000000007918 */ /* 0x000fe20000000000 */
.L_x_19:
[----:B------:R-:W-:Y:S05]  /*0a40*/  @P0 BRA `(.L_x_20) ;  /* 0x00000000000c0947 */ /* 0x000fea0003800000 */
[----:B------:R0:W-:Y:S01]  /*0a50*/  UTMACMDFLUSH ;  /* 0x00000000000079b7 */ /* 0x0001e20000000000 */
[----:B------:R-:W-:Y:S05]  /*0a60*/  @P0 BRA `(.L_x_20) ;  /* 0x0000000000040947 */ /* 0x000fea0003800000 */
[----:B------:R-:W-:-:S04]  /*0a70*/  DEPBAR.LE SB0, 0x0 ;  /* 0x000080000000791a */ /* 0x000fc80000000000 */
.L_x_20:
[----:B------:R-:W-:Y:S05]  /*0a80*/  WARPSYNC.ALL ;  /* 0x0000000000007948 */ /* 0x000fea0003800000 */
[----:B------:R-:W-:Y:S01]  /*0a90*/  NOP ;  /* 0x0000000000007918 */ /* 0x000fe20000000000 */
[----:B--2---:R-:W-:Y:S06]  /*0aa0*/  BAR.SYNC.DEFER_BLOCKING 0x0 ;  /* 0x0000000000007b1d */ /* 0x004fec0000010000 */
[----:B------:R-:W-:Y:S02]  /*0ab0*/  BSSY.RECONVERGENT B1, `(.L_x_21) ;  /* 0x000000b000017945 */ /* 0x000fe40003800200 */
[----:B------:R-:W-:Y:S06]  /*0ac0*/  BAR.SYNC.DEFER_BLOCKING 0x0 ;  /* 0x0000000000007b1d */ /* 0x000fec0000010000 */
[----:B------:R2:W-:Y:S01]  /*0ad0*/  @!P0 STS [R4], RZ ;  /* 0x000000ff04008388 */ /* 0x0005e20000000800 */
[----:B------:R-:W-:Y:S01]  /*0ae0*/  NOP ;  /* 0x0000000000007918 */ /* 0x000fe20000000000 */
[----:B------:R-:W-:Y:S05]  /*0af0*/  @P3 BRA `(.L_x_22) ;  /* 0x0000000000183947 */ /* 0x000fea0003800000 */
[----:B-1-345:R-:W1:Y:S01]  /*0b00*/  LDS R2, [UR8+0x8] ;  /* 0x00000808ff027984 */ /* 0x03ae620008000800 */
[----:B------:R-:W3:Y:S01]  /*0b10*/  LDC.64 R8, c[0x0][0x388] ;  /* 0x0000e200ff087b82 */ /* 0x000ee20000000a00 */
[----:B------:R-:W-:Y:S02]  /*0b20*/  IMAD.MOV.U32 R3, RZ, RZ, 0x70 ;  /* 0x00000070ff037424 */ /* 0x000fe400078e00ff */
[----:B---3--:R3:W-:Y:S03]  /*0b30*/  STS.64 [UR8], R8 ;  /* 0x00000008ff007988 */ /* 0x0087e60008000a08 */
[----:B-1----:R-:W-:-:S05]  /*0b40*/  LOP3.LUT R2, R2, 0x10, R3, 0xd8, !PT ;  /* 0x0000001002027812 */ /* 0x002fca00078ed803 */
[----:B------:R3:W-:Y:S02]  /*0b50*/  STS [UR8+0x8], R2 ;  /* 0x00000802ff007988 */ /* 0x0007e40008000808 */
.L_x_22:
[----:B-1----:R-:W-:Y:S05]  /*0b60*/  BSYNC.RECONVERGENT B1 ;  /* 0x0000000000017941 */ /* 0x002fea0003800200 */
.L_x_21:
[----:B------:R-:W-:Y:S04]  /*0b70*/  BSSY.RECONVERGENT B1, `(.L_x_23) ;  /* 0x000000a000017945 */ /* 0x000fe80003800200 */
[----:B------:R-:W-:Y:S05]  /*0b80*/  @P3 BRA `(.L_x_24) ;  /* 0x0000000000203947 */ /* 0x000fea0003800000 */
[----:B---345:R-:W1:Y:S01]  /*0b90*/  LDS R2, [UR8+0x34] ;  /* 0x00003408ff027984 */ /* 0x038e620008000800 */
[----:B------:R-:W-:Y:S02]  /*0ba0*/  IMAD.MOV.U32 R9, RZ, RZ, 0x7f000000 ;  /* 0x7f000000ff097424 */ /* 0x000fe400078e00ff */
[----:B------:R-:W-:Y:S01]  /*0bb0*/  @!P3 IMAD.MOV.U32 R8, RZ, RZ, 0x7f ;  /* 0x0000007fff08b424 */ /* 0x000fe200078e00ff */
[----:B------:R-:W3:Y:S02]  /*0bc0*/  @!P3 LDS R3, [UR8+0x38] ;  /* 0x00003808ff03b984 */ /* 0x000ee40008000800 */
[----:B-1----:R-:W-:Y:S02]  /*0bd0*/  LOP3.LUT R2, R2, 0xff000000, R9, 0xb8, !PT ;  /* 0xff00000002027812 */ /* 0x002fe400078eb809 */
[----:B---3--:R-:W-:-:S03]  /*0be0*/  @!P3 LOP3.LUT R3, R3, 0xff, R8, 0xb8, !PT ;  /* 0x000000ff0303b812 */ /* 0x008fc600078eb808 */
[----:B------:R1:W-:Y:S04]  /*0bf0*/  STS [UR8+0x34], R2 ;  /* 0x00003402ff007988 */ /* 0x0003e80008000808 */
[----:B------:R1:W-:Y:S02]  /*0c00*/  @!P3 STS [UR8+0x38], R3 ;  /* 0x00003803ff00b988 */ /* 0x0003e40008000808 */
.L_x_24:
[----:B------:R-:W-:Y:S05]  /*0c10*/  BSYNC.RECONVERGENT B1 ;  /* 0x0000000000017941 */ /* 0x000fea0003800200 */
.L_x_23:
[----:B------:R-:W-:Y:S04]  /*0c20*/  BSSY.RECONVERGENT B1, `(.L_x_25) ;  /* 0x0000004000017945 */ /* 0x000fe80003800200 */
[----:B------:R-:W-:Y:S05]  /*0c30*/  @P3 BRA `(.L_x_26) ;  /* 0x0000000000083947 */ /* 0x000fea0003800000 */
[----:B------:R1:W-:Y:S04]  /*0c40*/  STS [UR8+0x24], R5 ;  /* 0x00002405ff007988 */ /* 0x0003e80008000808 */
[----:B------:R1:W-:Y:S02]  /*0c50*/  STS [UR8+0x20], R7 ;  /* 0x00002007ff007988 */ /* 0x0003e40008000808 */
.L_x_26:
[----:B------:R-:W-:Y:S05]  /*0c60*/  BSYNC.RECONVERGENT B1 ;  /* 0x0000000000017941 */ /* 0x000fea0003800200 */
.L_x_25:
[----:B------:R-:W-:Y:S04]  /*0c70*/  BSSY.RECONVERGENT B2, `(.L_x_27) ;  /* 0x0000025000027945 */ /* 0x000fe80003800200 */
[----:B------:R-:W-:Y:S04]  /*0c80*/  BSSY.RELIABLE B1, `(.L_x_28) ;  /* 0x0000020000017945 */ /* 0x000fe80003800100 */
[----:B------:R-:W-:Y:S05]  /*0c90*/  @P3 BRA `(.L_x_29) ;  /* 0x00000000002c3947 */ /* 0x000fea0003800000 */
[----:B-1-345:R-:W1:Y:S01]  /*0ca0*/  LDS R2, [UR8+0x1c] ;  /* 0x00001c08ff027984 */ /* 0x03ae620008000800 */
[----:B------:R-:W3:Y:S02]  /*0cb0*/  LDC.64 R8, c[0x0][0x3b0] ;  /* 0x0000ec00ff087b82 */ /* 0x000ee40000000a00 */
[--C-:B---3--:R-:W-:Y:S02]  /*0cc0*/  SHF.R.U32.HI R5, RZ, 0x4, R9.reuse ;  /* 0x00000004ff057819 */ /* 0x108fe40000011609 */
[----:B------:R-:W-:-:S05]  /*0cd0*/  SHF.R.U64 R3, R8, 0x4, R9 ;  /* 0x0000000408037819 */ /* 0x000fca0000001209 */
[----:B------:R3:W-:Y:S01]  /*0ce0*/  STS [UR8+0xc], R3 ;  /* 0x00000c03ff007988 */ /* 0x0007e20008000808 */
[----:B-1----:R-:W-:-:S05]  /*0cf0*/  LOP3.LUT R2, R2, 0xf, R5, 0xb8, !PT ;  /* 0x0000000f02027812 */ /* 0x002fca00078eb805 */
[----:B------:R3:W-:Y:S01]  /*0d00*/  STS [UR8+0x1c], R2 ;  /* 0x00001c02ff007988 */ /* 0x0007e20008000808 */
[----:B------:R-:W-:Y:S05]  /*0d10*/  @P3 BRA `(.L_x_30) ;  /* 0x00000000001c3947 */ /* 0x000fea0003800000 */
[----:B---3--:R-:W1:Y:S02]  /*0d20*/  LDS R2, [UR8+0x34] ;  /* 0x00003408ff027984 */ /* 0x008e640008000800 */
[----:B-1----:R-:W-:-:S05]  /*0d30*/  LOP3.LUT R2, R2, 0x7, RZ, 0xb8, !PT ;  /* 0x0000000702027812 */ /* 0x002fca00078eb8ff */
[----:B------:R1:W-:Y:S02]  /*0d40*/  STS [UR8+0x34], R2 ;  /* 0x00003402ff007988 */ /* 0x0003e40008000808 */
.L_x_29:
[----:B------:R-:W-:Y:S05]  /*0d50*/  @P3 BRA `(.L_x_31) ;  /* 0x00000000001c3947 */ /* 0x000fea0003800000 */
[----:B-1-345:R-:W1:Y:S02]  /*0d60*/  LDS R2, [UR8+0x34] ;  /* 0x00003408ff027984 */ /* 0x03ae640008000800 */
[----:B-1----:R-:W-:-:S05]  /*0d70*/  LOP3.LUT R2, R2, 0x38, RZ, 0xb8, !PT ;  /* 0x0000003802027812 */ /* 0x002fca00078eb8ff */
[----:B------:R1:W-:Y:S02]  /*0d80*/  STS [UR8+0x34], R2 ;  /* 0x00003402ff007988 */ /* 0x0003e40008000808 */
.L_x_30:
[----:B------:R-:W-:Y:S05]  /*0d90*/  @P3 BRA `(.L_x_32) ;  /* 0x00000000001c3947 */ /* 0x000fea0003800000 */
[----:B-1-3--:R-:W1:Y:S02]  /*0da0*/  LDS R2, [UR8+0x8] ;  /* 0x00000808ff027984 */ /* 0x00ae640008000800 */
[----:B-1----:R-:W-:-:S05]  /*0db0*/  LOP3.LUT R2, R2, 0x780, RZ, 0xb8, !PT ;  /* 0x0000078002027812 */ /* 0x002fca00078eb8ff */
[----:B------:R1:W-:Y:S02]  /*0dc0*/  STS [UR8+0x8], R2 ;  /* 0x00000802ff007988 */ /* 0x0003e40008000808 */
.L_x_31:
[----:B------:R-:W-:Y:S05]  /*0dd0*/  @P3 BRA `(.L_x_33) ;  /* 0x0000000000283947 */ /* 0x000fea0003800000 */
[----:B-1-345:R-:W1:Y:S02]  /*0de0*/  LDS R2, [UR8+0x8] ;  /* 0x00000808ff027984 */ /* 0x03ae640008000800 */
[----:B-1----:R-:W-:-:S05]  /*0df0*/  LOP3.LUT R2, R2, 0x1800, RZ, 0xb8, !PT ;  /* 0x0000180002027812 */ /* 0x002fca00078eb8ff */
[----:B------:R4:W-:Y:S02]  /*0e00*/  STS [UR8+0x8], R2 ;  /* 0x00000802ff007988 */ /* 0x0009e40008000808 */
.L_x_32:
[----:B------:R-:W-:Y:S05]  /*0e10*/  @P3 BREAK.RELIABLE B1 ;  /* 0x0000000000013942 */ /* 0x000fea0003800100 */
[----:B------:R-:W-:Y:S05]  /*0e20*/  @P3 BRA `(.L_x_34) ;  /* 0x0000000000243947 */ /* 0x000fea0003800000 */
[----:B-1-34-:R-:W1:Y:S01]  /*0e30*/  LDS R2, [UR8+0x8] ;  /* 0x00000808ff027984 */ /* 0x01ae620008000800 */
[----:B------:R-:W-:-:S05]  /*0e40*/  IMAD.MOV.U32 R3, RZ, RZ, 0x6000 ;  /* 0x00006000ff037424 */ /* 0x000fca00078e00ff */
[----:B-1----:R-:W-:-:S04]  /*0e50*/  LOP3.LUT R2, R2, 0x6000, R3, 0xd8, !PT ;  /* 0x0000600002027812 */ /* 0x002fc800078ed803 */
[----:B------:R-:W-:-:S05]  /*0e60*/  LOP3.LUT R2, R2, 0x400000, RZ, 0xb8, !PT ;  /* 0x0040000002027812 */ /* 0x000fca00078eb8ff */
[----:B------:R1:W-:Y:S02]  /*0e70*/  STS [UR8+0x8], R2 ;  /* 0x00000802ff007988 */ /* 0x0003e40008000808 */
.L_x_33:
[----:B------:R-:W-:Y:S05]  /*0e80*/  BSYNC.RELIABLE B1 ;  /* 0x0000000000017941 */ /* 0x000fea0003800100 */
.L_x_28:
[----:B-1-345:R-:W1:Y:S02]  /*0e90*/  @!P3 LDS R2, [UR8+0x8] ;  /* 0x00000808ff02b984 */ /* 0x03ae640008000800 */
[----:B-1----:R-:W-:-:S05]  /*0ea0*/  @!P3 LOP3.LUT R2, R2, 0x8000, RZ, 0xb8, !PT ;  /* 0x000080000202b812 */ /* 0x002fca00078eb8ff */
[----:B------:R5:W-:Y:S02]  /*0eb0*/  @!P3 STS [UR8+0x8], R2 ;  /* 0x00000802ff00b988 */ /* 0x000be40008000808 */
.L_x_34:
[----:B------:R-:W-:Y:S05]  /*0ec0*/  BSYNC.RECONVERGENT B2 ;  /* 0x0000000000027941 */ /* 0x000fea0003800200 */
.L_x_27:
[----:B------:R-:W-:Y:S05]  /*0ed0*/  WARPSYNC.ALL ;  /* 0x0000000000007948 */ /* 0x000fea0003800000 */
[----:B------:R-:W-:Y:S01]  /*0ee0*/  NOP ;  /* 0x0000000000007918 */ /* 0x000fe20000000000 */
[----:B------:R-:W-:-:S04]  /*0ef0*/  UIADD3 UR5, UPT, UPT, UR4, 0x80, URZ ;  /* 0x0000008004057890 */ /* 0x000fc8000fffe0ff */
[----:B------:R-:W-:-:S04]  /*0f00*/  UIADD3 UR26, UP0, UPT, UR5, UR20, URZ ;  /* 0x00000014051a7290 */ /* 0x000fc8000ff1e0ff */
[----:B------:R-:W-:Y:S01]  /*0f10*/  ULEA.HI.X.SX32 UR27, UR5, UR21, 0x1, UP0 ;  /* 0x00000015051b7291 */ /* 0x000fe200080f0eff */
[----:B------:R-:W-:Y:S11]  /*0f20*/  @P0 BRA `(.L_x_35) ;  /* 0x0000000000300947 */ /* 0x000ff60003800000 */
[----:B-1-345:R-:W1:Y:S01]  /*0f30*/  S2R R2, SR_LANEID ;  /* 0x0000000000027919 */ /* 0x03ae620000000000 */
[----:B------:R-:W-:Y:S05]  /*0f40*/  WARPSYNC.ALL ;  /* 0x0000000000007948 */ /* 0x000fea0003800000 */
[----:B------:R-:W-:Y:S01]  /*0f50*/  NOP ;  /* 0x0000000000007918 */ /* 0x000fe20000000000 */
[----:B-1----:R-:W-:-:S05]  /*0f60*/  IMAD.SHL.U32 R8, R2, 0x4, RZ ;  /* 0x0000000402087824 */ /* 0x002fca00078e00ff */
[----:B------:R-:W1:Y:S01]  /*0f70*/  LDS R5, [R8+UR8] ;  /* 0x0000000808057984 */ /* 0x000e620008000800 */
[----:B------:R-:W-:-:S05]  /*0f80*/  IADD3 R2, P1, PT, R8, UR26, RZ ;  /* 0x0000001a08027c10 */ /* 0x000fca000ff3e0ff */
[----:B------:R-:W-:-:S05]  /*0f90*/  IMAD.X R3, RZ, RZ, UR27, P1 ;  /* 0x0000001bff037e24 */ /* 0x000fca00088e06ff */
[----:B-1----:R1:W3:Y:S01]  /*0fa0*/  ATOMG.E.EXCH.STRONG.GPU PT, RZ, [R2], R5 ;  /* 0x0000000502ff73a8 */ /* 0x0022e200041ee100 */
[----:B------:R-:W-:-:S04]  /*0fb0*/  DEPBAR {5,4,3,2,1,0} ;  /* 0x0000003f0000791a */ /* 0x000fc80000000000 */
[----:B------:R-:W4:Y:S02]  /*0fc0*/  CCTL.E.C.LDCU.IV.DEEP [UR26] ;  /* 0x000000001a007540 */ /* 0x000f240009c08000 */
[----:B----4-:R1:W-:Y:S01]  /*0fd0*/  UTMACCTL.IV [UR26] ;  /* 0x000000001a0079b9 */ /* 0x0103e20008000000 */
[----:B------:R-:W-:Y:S01]  /*0fe0*/  NOP ;  /* 0x0000000000007918 */ /* 0x000fe20000000000 */
.L_x_35:
[----:B------:R-:W-:Y:S05]  /*0ff0*/  @P0 BRA `(.L_x_36) ;  /* 0x00000000000c0947 */ /* 0x000fea0003800000 */
[----:B------:R0:W-:Y:S01]  /*1000*/  UTMACMDFLUSH ;  /* 0x00000000000079b7 */ /* 0x0001e20000000000 */
[----:B------:R-:W-:Y:S05]  /*1010*/  @P0 BRA `(.L_x_36) ;  /* 0x0000000000040947 */ /* 0x000fea0003800000 */
[----:B------:R-:W-:-:S04]  /*1020*/  DEPBAR.LE SB0, 0x0 ;  /* 0x000080000000791a */ /* 0x000fc80000000000 */
.L_x_36:
[----:B------:R-:W-:Y:S05]  /*1030*/  WARPSYNC.ALL ;  /* 0x0000000000007948 */ /* 0x000fea0003800000 */
[----:B------:R-:W-:Y:S01]  /*1040*/  NOP ;  /* 0x0000000000007918 */ /* 0x000fe20000000000 */
[----:B---3--:R-:W-:Y:S06]  /*1050*/  BAR.SYNC.DEFER_BLOCKING 0x0 ;  /* 0x0000000000007b1d */ /* 0x008fec0000010000 */
[----:B------:R-:W-:Y:S02]  /*1060*/  BSSY.RECONVERGENT B2, `(.L_x_37) ;  /* 0x000000b000027945 */ /* 0x000fe40003800200 */
[----:B------:R-:W-:Y:S06]  /*1070*/  BAR.SYNC.DEFER_BLOCKING 0x0 ;  /* 0x0000000000007b1d */ /* 0x000fec0000010000 */
[----:B------:R3:W-:Y:S01]  /*1080*/  @!P0 STS [R4], RZ ;  /* 0x000000ff04008388 */ /* 0x0007e20000000800 */
[----:B------:R-:W-:Y:S01]  /*1090*/  NOP ;  /* 0x0000000000007918 */ /* 0x000fe20000000000 */
[----:B------:R-:W-:Y:S05]  /*10a0*/  @P3 BRA `(.L_x_38) ;  /* 0x0000000000183947 */ /* 0x000fea0003800000 */
[----:B-1--45:R-:W1:Y:S01]  /*10b0*/  LDS R2, [UR8+0x8] ;  /* 0x00000808ff027984 */ /* 0x032e620008000800 */
[----:B--23--:R-:W2:Y:S01]  /*10c0*/  LDC.64 R4, c[0x0][0x390] ;  /* 0x0000e400ff047b82 */ /* 0x00cea20000000a00 */
[----:B------:R-:W-:Y:S02]  /*10d0*/  IMAD.MOV.U32 R3, RZ, RZ, 0x70 ;  /* 0x00000070ff037424 */ /* 0x000fe400078e00ff */
[----:B--2---:R2:W-:Y:S03]  /*10e0*/  STS.64 [UR8], R4 ;  /* 0x00000004ff007988 */ /* 0x0045e60008000a08 */
[----:B-1----:R-:W-:-:S05]  /*10f0*/  LOP3.LUT R2, R2, 0x10, R3, 0xd8, !PT ;  /* 0x0000001002027812 */ /* 0x002fca00078ed803 */
[----:B------:R2:W-:Y:S02]  /*1100*/  STS [UR8+0x8], R2 ;  /* 0x00000802ff007988 */ /* 0x0005e40008000808 */
.L_x_38:
[----:B-1----:R-:W-:Y:S05]  /*1110*/  BSYNC.RECONVERGENT B2 ;  /* 0x0000000000027941 */ /* 0x002fea0003800200 */
.L_x_37:
[----:B------:R-:W-:Y:S04]  /*1120*/  BSSY.RECONVERGENT B3, `(.L_x_39) ;  /* 0x0000033000037945 */ /* 0x000fe80003800200 */
[----:B------:R-:W-:Y:S04]  /*1130*/  BSSY.RELIABLE B2, `(.L_x_40) ;  /* 0x000002e000027945 */ /* 0x000fe80003800100 */
[----:B------:R-:W-:Y:S05]  /*1140*/  @P3 BRA `(.L_x_41) ;  /* 0x0000000000243947 */ /* 0x000fea0003800000 */
[----:B--2-45:R-:W1:Y:S01]  /*1150*/  LDS R2, [UR8+0x34] ;  /* 0x00003408ff027984 */ /* 0x034e620008000800 */
[----:B------:R-:W-:-:S05]  /*1160*/  IMAD.MOV.U32 R3, RZ, RZ, 0x7f000000 ;  /* 0x7f000000ff037424 */ /* 0x000fca00078e00ff */
[----:B-1----:R-:W-:-:S05]  /*1170*/  LOP3.LUT R2, R2, 0xff000000, R3, 0xb8, !PT ;  /* 0xff00000002027812 */ /* 0x002fca00078eb803 */
[----:B------:R1:W-:Y:S01]  /*1180*/  STS [UR8+0x34], R2 ;  /* 0x00003402ff007988 */ /* 0x0003e20008000808 */
[----:B------:R-:W-:Y:S05]  /*1190*/  @P3 BRA `(.L_x_42) ;  /* 0x0000000000183947 */ /* 0x000fea0003800000 */
[----:B-1----:R-:W1:Y:S01]  /*11a0*/  LDS R2, [UR8+0x38] ;  /* 0x00003808ff027984 */ /* 0x002e620008000800 */
[----:B------:R-:W-:-:S05]  /*11b0*/  IMAD.MOV.U32 R3, RZ, RZ, 0x7f ;  /* 0x0000007fff037424 */ /* 0x000fca00078e00ff */
[----:B-1----:R-:W-:-:S05]  /*11c0*/  LOP3.LUT R2, R2, 0xff, R3, 0xb8, !PT ;  /* 0x000000ff02027812 */ /* 0x002fca00078eb803 */
[----:B------:R1:W-:Y:S02]  /*11d0*/  STS [UR8+0x38], R2 ;  /* 0x00003802ff007988 */ /* 0x0003e40008000808 */
.L_x_41:
[----:B------:R-:W-:Y:S05]  /*11e0*/  @P3 BRA `(.L_x_43) ;  /* 0x00000000000c3947 */ /* 0x000fea0003800000 */
[----:B------:R1:W-:Y:S02]  /*11f0*/  STS [UR8+0x20], R7 ;  /* 0x00002007ff007988 */ /* 0x0003e40008000808 */
.L_x_42:
[----:B------:R-:W-:Y:S05]  /*1200*/  @P3 BRA `(.L_x_44) ;  /* 0x0000000000243947 */ /* 0x000fea0003800000 */
[----:B------:R1:W-:Y:S02]  /*1210*/  STS [UR8+0x24], R6 ;  /* 0x00002406ff007988 */ /* 0x0003e40008000808 */
.L_x_43:
[----:B------:R-:W-:Y:S05]  /*1220*/  @P3 BRA `(.L_x_45) ;  /* 0x00000000002c3947 */ /* 0x000fea0003800000 */
[----:B-12-45:R-:W1:Y:S01]  /*1230*/  LDS R2, [UR8+0x1c] ;  /* 0x00001c08ff027984 */ /* 0x036e620008000800 */
[----:B------:R-:W2:Y:S02]  /*1240*/  LDC.64 R6, c[0x0][0x3b8] ;  /* 0x0000ee00ff067b82 */ /* 0x000ea40000000a00 */
[--C-:B--2---:R-:W-:Y:S02]  /*1250*/  SHF.R.U32.HI R5, RZ, 0x4, R7.reuse ;  /* 0x00000004ff057819 */ /* 0x104fe40000011607 */
[----:B------:R-:W-:-:S05]  /*1260*/  SHF.R.U64 R3, R6, 0x4, R7 ;  /* 0x0000000406037819 */ /* 0x000fca0000001207 */
[----:B------:R2:W-:Y:S01]  /*1270*/  STS [UR8+0xc], R3 ;  /* 0x00000c03ff007988 */ /* 0x0005e20008000808 */
[----:B-1----:R-:W-:-:S05]  /*1280*/  LOP3.LUT R2, R2, 0xf, R5, 0xb8, !PT ;  /* 0x0000000f02027812 */ /* 0x002fca00078eb805 */
[----:B------:R2:W-:Y:S02]  /*1290*/  STS [UR8+0x1c], R2 ;  /* 0x00001c02ff007988 */ /* 0x0005e40008000808 */
.L_x_44:
[----:B------:R-:W-:Y:S05]  /*12a0*/  @P3 BRA `(.L_x_46) ;  /* 0x00000000001c3947 */ /* 0x000fea0003800000 */
[----:B-12-45:R-:W1:Y:S02]  /*12b0*/  LDS R2, [UR8+0x34] ;  /* 0x00003408ff027984 */ /* 0x036e640008000800 */
[----:B-1----:R-:W-:-:S05]  /*12c0*/  LOP3.LUT R2, R2, 0x7, RZ, 0xb8, !PT ;  /* 0x0000000702027812 */ /* 0x002fca00078eb8ff */
[----:B------:R1:W-:Y:S02]  /*12d0*/  STS [UR8+0x34], R2 ;  /* 0x00003402ff007988 */ /* 0x0003e40008000808 */
.L_x_45:
[----:B------:R-:W-:Y:S05]  /*12e0*/  @P3 BRA `(.L_x_47) ;  /* 0x00000000001c3947 */ /* 0x000fea0003800000 */
[----:B-12-45:R-:W1:Y:S02]  /*12f0*/  LDS R2, [UR8+0x34] ;  /* 0x00003408ff027984 */ /* 0x036e640008000800 */
[----:B-1----:R-:W-:-:S05]  /*1300*/  LOP3.LUT R2, R2, 0x38, RZ, 0xb8, !PT ;  /* 0x0000003802027812 */ /* 0x002fca00078eb8ff */
[----:B------:R1:W-:Y:S02]  /*1310*/  STS [UR8+0x34], R2 ;  /* 0x00003402ff007988 */ /* 0x0003e40008000808 */
.L_x_46:
[----:B------:R-:W-:Y:S05]  /*1320*/  @P3 BRA `(.L_x_48) ;  /* 0x00000000001c3947 */ /* 0x000fea0003800000 */
[----:B-12-45:R-:W1:Y:S02]  /*1330*/  LDS R2, [UR8+0x8] ;  /* 0x00000808ff027984 */ /* 0x036e640008000800 */
[----:B-1----:R-:W-:-:S05]  /*1340*/  LOP3.LUT R2, R2, 0x780, RZ, 0xb8, !PT ;  /* 0x0000078002027812 */ /* 0x002fca00078eb8ff */
[----:B------:R1:W-:Y:S02]  /*1350*/  STS [UR8+0x8], R2 ;  /* 0x00000802ff007988 */ /* 0x0003e40008000808 */
.L_x_47:
[----:B------:R-:W-:Y:S05]  /*1360*/  @P3 BRA `(.L_x_49) ;  /* 0x0000000000283947 */ /* 0x000fea0003800000 */
[----:B-12-45:R-:W1:Y:S02]  /*1370*/  LDS R2, [UR8+0x8] ;  /* 0x00000808ff027984 */ /* 0x036e640008000800 */
[----:B-1----:R-:W-:-:S05]  /*1380*/  LOP3.LUT R2, R2, 0x1800, RZ, 0xb8, !PT ;  /* 0x0000180002027812 */ /* 0x002fca00078eb8ff */
[----:B------:R1:W-:Y:S02]  /*1390*/  STS [UR8+0x8], R2 ;  /* 0x00000802ff007988 */ /* 0x0003e40008000808 */
.L_x_48:
[----:B------:R-:W-:Y:S05]  /*13a0*/  @P3 BREAK.RELIABLE B2 ;  /* 0x0000000000023942 */ /* 0x000fea0003800100 */
[----:B------:R-:W-:Y:S05]  /*13b0*/  @P3 BRA `(.L_x_50) ;  /* 0x0000000000243947 */ /* 0x000fea0003800000 */
[----:B-12-45:R-:W1:Y:S01]  /*13c0*/  LDS R2, [UR8+0x8] ;  /* 0x00000808ff027984 */ /* 0x036e620008000800 */
[----:B------:R-:W-:-:S05]  /*13d0*/  IMAD.MOV.U32 R3, RZ, RZ, 0x6000 ;  /* 0x00006000ff037424 */ /* 0x000fca00078e00ff */
[----:B-1----:R-:W-:-:S04]  /*13e0*/  LOP3.LUT R2, R2, 0x6000, R3, 0xd8, !PT ;  /* 0x0000600002027812 */ /* 0x002fc800078ed803 */
[----:B------:R-:W-:-:S05]  /*13f0*/  LOP3.LUT R2, R2, 0x400000, RZ, 0xb8, !PT ;  /* 0x0040000002027812 */ /* 0x000fca00078eb8ff */
[----:B------:R1:W-:Y:S02]  /*1400*/  STS [UR8+0x8], R2 ;  /* 0x00000802ff007988 */ /* 0x0003e40008000808 */
.L_x_49:
[----:B------:R-:W-:Y:S05]  /*1410*/  BSYNC.RELIABLE B2 ;  /* 0x0000000000027941 */ /* 0x000fea0003800100 */
.L_x_40:
[----:B-12-45:R-:W1:Y:S02]  /*1420*/  @!P3 LDS R2, [UR8+0x8] ;  /* 0x00000808ff02b984 */ /* 0x036e640008000800 */
[----:B-1----:R-:W-:-:S05]  /*1430*/  @!P3 LOP3.LUT R2, R2, 0x8000, RZ, 0xb8, !PT ;  /* 0x000080000202b812 */ /* 0x002fca00078eb8ff */
[----:B------:R1:W-:Y:S02]  /*1440*/  @!P3 STS [UR8+0x8], R2 ;  /* 0x00000802ff00b988 */ /* 0x0003e40008000808 */
.L_x_50:
[----:B------:R-:W-:Y:S05]  /*1450*/  BSYNC.RECONVERGENT B3 ;  /* 0x0000000000037941 */ /* 0x000fea0003800200 */
.L_x_39:
        /* <DEDUP_REMOVED lines=9> */
[----:B-1-3--:R-:W-:-:S05]  /*14f0*/  IMAD.SHL.U32 R4, R2, 0x4, RZ ;  /* 0x0000000402047824 */ /* 0x00afca00078e00ff */
        /* <DEDUP_REMOVED lines=8> */
.L_x_51:
[----:B------:R-:W-:Y:S05]  /*1580*/  @P0 BRA `(.L_x_52) ;  /* 0x00000000000c0947 */ /* 0x000fea0003800000 */
[----:B------:R0:W-:Y:S01]  /*1590*/  UTMACMDFLUSH ;  /* 0x00000000000079b7 */ /* 0x0001e20000000000 */
[----:B------:R-:W-:Y:S05]  /*15a0*/  @P0 BRA `(.L_x_52) ;  /* 0x0000000000040947 */ /* 0x000fea0003800000 */
[----:B------:R-:W-:-:S04]  /*15b0*/  DEPBAR.LE SB0, 0x0 ;  /* 0x000080000000791a */ /* 0x000fc80000000000 */
.L_x_52:
[----:B------:R-:W-:Y:S05]  /*15c0*/  WARPSYNC.ALL ;  /* 0x0000000000007948 */ /* 0x000fea0003800000 */
[----:B------:R-:W-:Y:S01]  /*15d0*/  NOP ;  /* 0x0000000000007918 */ /* 0x000fe20000000000 */
[----:B--2---:R-:W-:Y:S01]  /*15e0*/  BAR.SYNC.DEFER_BLOCKING 0x0 ;  /* 0x0000000000007b1d */ /* 0x004fe20000010000 */
[----:B-1--45:R-:W-:Y:S01]  /*15f0*/  SHF.R.U32.HI R2, RZ, 0x5, R0 ;  /* 0x00000005ff027819 */ /* 0x032fe20000011600 */
[----:B------:R-:W-:-:S03]  /*1600*/  UIADD3 UR12, UPT, UPT, UR8, 0x18020, URZ ;  /* 0x00018020080c7890 */ /* 0x000fc6000fffe0ff */
[----:B------:R-:W-:Y:S01]  /*1610*/  R2UR UR22, R2 ;  /* 0x00000000021672ca */ /* 0x000fe200000e0000 */
[----:B------:R-:W-:Y:S01]  /*1620*/  VOTEU.ALL UP0, P3 ;  /* 0x0000000000ff7886 */ /* 0x000fe20001800000 */
[----:B------:R-:W-:Y:S01]  /*1630*/  UMOV UR4, 0x1 ;  /* 0x0000000100047882 */ /* 0x000fe20000000000 */
[----:B------:R-:W-:Y:S01]  /*1640*/  VOTEU.ALL UP1, P3 ;  /* 0x0000000000ff7886 */ /* 0x000fe20001820000 */
[----:B------:R-:W-:Y:S02]  /*1650*/  BSSY.RECONVERGENT B3, `(.L_x_53) ;  /* 0x0000018000037945 */ /* 0x000fe40003800200 */
[----:B------:R-:W-:-:S04]  /*1660*/  @!UP0 UIADD3 UR10, UPT, UPT, -UR4, 0x100000, URZ ;  /* 0x00100000040a8890 */ /* 0x000fc8000fffe1ff */
[----:B------:R-:W-:Y:S02]  /*1670*/  @!UP0 USHF.L.U32 UR11, UR10, 0xb, URZ ;  /* 0x0000000b0a0b8899 */ /* 0x000fe400080006ff */
[----:B------:R-:W-:Y:S02]  /*1680*/  @!UP0 USHF.L.U32 UR10, UR10, 0x1, URZ ;  /* 0x000000010a0a8899 */ /* 0x000fe400080006ff */
[----:B------:R-:W-:-:S04]  /*1690*/  @!UP0 UIADD3 UR4, UPT, UPT, -UR4, 0x100000, URZ ;  /* 0x0010000004048890 */ /* 0x000fc8000fffe1ff */
[----:B------:R-:W-:Y:S02]  /*16a0*/  @!UP0 USHF.L.U32 UR5, UR4, 0xb, URZ ;  /* 0x0000000b04058899 */ /* 0x000fe400080006ff */
[----:B------:R-:W-:Y:S01]  /*16b0*/  @!UP0 USHF.L.U32 UR4, UR4, 0x1, URZ ;  /* 0x0000000104048899 */ /* 0x000fe200080006ff */
[----:B------:R-:W-:Y:S01]  /*16c0*/  VOTEU.ALL UP0, P3 ;  /* 0x0000000000ff7886 */ /* 0x000fe20001800000 */
[----:B------:R-:W1:Y:S04]  /*16d0*/  FENCE.VIEW.ASYNC.S ;  /* 0x00000000000073c6 */ /* 0x000e680000000000 */
[----:B-1----:R1:W2:Y:S06]  /*16e0*/  @!UP0 SYNCS.EXCH.64 URZ, [UR8+0x18000], UR10 ;  /* 0x0180000a08ff85b2 */ /* 0x0022ac0008000100 */
[----:B------:R1:W2:Y:S02]  /*16f0*/  @!UP1 SYNCS.EXCH.64 URZ, [UR8+0x18020], UR4 ;  /* 0x0180200408ff95b2 */ /* 0x0002a40008000100 */
[----:B--2---:R-:W-:Y:S06]  /*1700*/  BAR.SYNC.DEFER_BLOCKING 0x0 ;  /* 0x0000000000007b1d */ /* 0x004fec0000010000 */
[----:B------:R-:W-:Y:S05]  /*1710*/  @P3 BRA `(.L_x_54) ;  /* 0x00000000002c3947 */ /* 0x000fea0003800000 */
[----:B-1----:R-:W-:Y:S02]  /*1720*/  UMOV UR4, 0x1 ;  /* 0x0000000100047882 */ /* 0x002fe40000000000 */
[----:B------:R-:W-:-:S04]  /*1730*/  UIADD3 UR10, UPT, UPT, -UR4, 0x100000, URZ ;  /* 0x00100000040a7890 */ /* 0x000fc8000fffe1ff */
[----:B------:R-:W-:Y:S02]  /*1740*/  USHF.L.U32 UR11, UR10, 0xb, URZ ;  /* 0x0000000b0a0b7899 */ /* 0x000fe400080006ff */
[----:B------:R-:W-:Y:S02]  /*1750*/  USHF.L.U32 UR10, UR10, 0x1, URZ ;  /* 0x000000010a0a7899 */ /* 0x000fe400080006ff */
[----:B------:R-:W-:-:S04]  /*1760*/  UIADD3 UR4, UPT, UPT, -UR4, 0x100000, URZ ;  /* 0x0010000004047890 */ /* 0x000fc8000fffe1ff */
[----:B------:R-:W-:Y:S02]  /*1770*/  USHF.L.U32 UR5, UR4, 0xb, URZ ;  /* 0x0000000b04057899 */ /* 0x000fe400080006ff */
[----:B------:R-:W-:Y:S01]  /*1780*/  USHF.L.U32 UR4, UR4, 0x1, URZ ;  /* 0x0000000104047899 */ /* 0x000fe200080006ff */
[----:B------:R-:W1:Y:S03]  /*1790*/  FENCE.VIEW.ASYNC.S ;  /* 0x00000000000073c6 */ /* 0x000e660000000000 */
[----:B-1----:R2:W4:Y:S08]  /*17a0*/  SYNCS.EXCH.64 URZ, [UR8+0x18008], UR10 ;  /* 0x0180080a08ff75b2 */ /* 0x0025300008000100 */
[----:B------:R2:W5:Y:S02]  /*17b0*/  SYNCS.EXCH.64 URZ, [UR8+0x18028], UR4 ;  /* 0x0180280408ff75b2 */ /* 0x0005640008000100 */
[----:B--2---:R-:W-:Y:S01]  /*17c0*/  NOP ;  /* 0x0000000000007918 */ /* 0x004fe20000000000 */
.L_x_54:
[----:B-1----:R-:W-:Y:S05]  /*17d0*/  BSYNC.RECONVERGENT B3 ;  /* 0x0000000000037941 */ /* 0x002fea0003800200 */
.L_x_53:
[----:B----45:R-:W-:Y:S01]  /*17e0*/  BAR.SYNC.DEFER_BLOCKING 0x0 ;  /* 0x0000000000007b1d */ /* 0x030fe20000010000 */
[----:B------:R-:W-:Y:S01]  /*17f0*/  USHF.L.U32 UR15, UR7, 0x7, URZ ;  /* 0x00000007070f7899 */ /* 0x000fe200080006ff */
[----:B------:R-:W-:Y:S01]  /*1800*/  ISETP.GE.AND P0, PT, R10, 0x1, PT ;  /* 0x000000010a00780c */ /* 0x000fe20003f06270 */
[----:B------:R-:W-:-:S03]  /*1810*/  USHF.L.U32 UR18, UR9, 0x7, URZ ;  /* 0x0000000709127899 */ /* 0x000fc600080006ff */
[----:B------:R-:W-:Y:S04]  /*1820*/  BSSY.RECONVERGENT B3, `(.L_x_55) ;  /* 0x000000d000037945 */ /* 0x000fe80003800200 */
[----:B------:R-:W-:Y:S05]  /*1830*/  @P3 BRA `(.L_x_56) ;  /* 0x00000000002c3947 */ /* 0x000fea0003800000 */
[----:B------:R-:W-:Y:S02]  /*1840*/  UMOV UR4, 0x1 ;  /* 0x0000000100047882 */ /* 0x000fe40000000000 */
[----:B------:R-:W-:-:S04]  /*1850*/  UIADD3 UR10, UPT, UPT, -UR4, 0x100000, URZ ;  /* 0x00100000040a7890 */ /* 0x000fc8000fffe1ff */
[----:B------:R-:W-:Y:S02]  /*1860*/  USHF.L.U32 UR11, UR10, 0xb, URZ ;  /* 0x0000000b0a0b7899 */ /* 0x000fe400080006ff */
[----:B------:R-:W-:Y:S02]  /*1870*/  USHF.L.U32 UR10, UR10, 0x1, URZ ;  /* 0x000000010a0a7899 */ /* 0x000fe400080006ff */
[----:B------:R-:W-:-:S04]  /*1880*/  UIADD3 UR4, UPT, UPT, -UR4, 0x100000, URZ ;  /* 0x0010000004047890 */ /* 0x000fc8000fffe1ff */
[----:B------:R-:W-:Y:S02]  /*1890*/  USHF.L.U32 UR5, UR4, 0xb, URZ ;  /* 0x0000000b04057899 */ /* 0x000fe400080006ff */
[----:B------:R-:W-:Y:S01]  /*18a0*/  USHF.L.U32 UR4, UR4, 0x1, URZ ;  /* 0x0000000104047899 */ /* 0x000fe200080006ff */
[----:B------:R-:W1:Y:S03]  /*18b0*/  FENCE.VIEW.ASYNC.S ;  /* 0x00000000000073c6 */ /* 0x000e660000000000 */
[----:B-1----:R1:W2:Y:S08]  /*18c0*/  SYNCS.EXCH.64 URZ, [UR8+0x18010], UR10 ;  /* 0x0180100a08ff75b2 */ /* 0x0022b00008000100 */
[----:B------:R1:W4:Y:S01]  /*18d0*/  SYNCS.EXCH.64 URZ, [UR8+0x18030], UR4 ;  /* 0x0180300408ff75b2 */ /* 0x0003220008000100 */
[----:B------:R-:W-:Y:S01]  /*18e0*/  NOP ;  /* 0x0000000000007918 */ /* 0x000fe20000000000 */
.L_x_56:
[----:B-1----:R-:W-:Y:S05]  /*18f0*/  BSYNC.RECONVERGENT B3 ;  /* 0x0000000000037941 */ /* 0x002fea0003800200 */
.L_x_55:
[----:B------:R-:W-:Y:S05]  /*1900*/  @!P0 BRA `(.L_x_57) ;  /* 0x0000000800708947 */ /* 0x000fea0003800000 */
[----:B--2-4-:R-:W-:Y:S01]  /*1910*/  BAR.SYNC.DEFER_BLOCKING 0x0 ;  /* 0x0000000000007b1d */ /* 0x014fe20000010000 */
[----:B------:R-:W-:Y:S01]  /*1920*/  @!P3 IMAD.MOV.U32 R2, RZ, RZ, 0x8000 ;  /* 0x00008000ff02b424 */ /* 0x000fe200078e00ff */
[----:B------:R-:W-:Y:S02]  /*1930*/  ELECT P1, URZ, PT ;  /* 0x0000000000ff782f */ /* 0x000fe40003820000 */
[----:B------:R-:W-:Y:S02]  /*1940*/  ELECT P0, URZ, PT ;  /* 0x0000000000ff782f */ /* 0x000fe40003800000 */
[C---:B------:R-:W-:Y:S01]  /*1950*/  ISETP.LT.U32.AND P1, PT, R68.reuse, 0x20, P1 ;  /* 0x000000204400780c */ /* 0x040fe20000f21070 */
[----:B------:R-:W-:Y:S01]  /*1960*/  UMOV UR11, UR15 ;  /* 0x0000000f000b7c82 */ /* 0x000fe20008000000 */
[----:B------:R-:W-:Y:S01]  /*1970*/  ISETP.LT.U32.AND P0, PT, R68, 0x20, P0 ;  /* 0x000000204400780c */ /* 0x000fe20000701070 */
[----:B------:R-:W-:-:S10]  /*1980*/  UIADD3 UR16, UPT, UPT, UR8, 0xc000, URZ ;  /* 0x0000c00008107890 */ /* 0x000fd4000fffe0ff */
[----:B------:R-:W-:Y:S01]  /*1990*/  VOTEU.ANY UP0, P1 ;  /* 0x0000000000ff7886 */ /* 0x000fe20000800100 */
[----:B------:R-:W-:Y:S01]  /*19a0*/  VOTEU.ANY UP2, P1 ;  /* 0x0000000000ff7886 */ /* 0x000fe20000840100 */
[----:B------:R-:W-:Y:S01]  /*19b0*/  VOTEU.ANY UP1, P0 ;  /* 0x0000000000ff7886 */ /* 0x000fe20000020100 */
[----:B------:R-:W-:Y:S01]  /*19c0*/  VOTEU.ANY UP3, P0 ;  /* 0x0000000000ff7886 */ /* 0x000fe20000060100 */
[----:B------:R1:W-:Y:S01]  /*19d0*/  @!P3 SYNCS.ARRIVE.TRANS64 RZ, [UR8+0x18000], R2 ;  /* 0x01800002ffffb9a7 */ /* 0x0003e20008000008 */
[----:B------:R2:W-:Y:S06]  /*19e0*/  MEMBAR.ALL.CTA ;  /* 0x0000000000007992 */ /* 0x0005ec0000008000 */
[----:B--2---:R-:W2:Y:S01]  /*19f0*/  FENCE.VIEW.ASYNC.S ;  /* 0x00000000000073c6 */ /* 0x004ea20000000000 */
[----:B------:R-:W-:Y:S01]  /*1a00*/  @UP0 UIADD3 UR9, UPT, UPT, UR8, 0x18000, URZ ;  /* 0x0001800008090890 */ /* 0x000fe2000fffe0ff */
[----:B------:R-:W-:Y:S01]  /*1a10*/  @UP0 UMOV UR10, URZ ;  /* 0x000000ff000a0c82 */ /* 0x000fe20008000000 */
[----:B------:R-:W-:Y:S01]  /*1a20*/  @UP1 UIADD3 UR17, UPT, UPT, UR8, 0x18000, URZ ;  /* 0x0001800008111890 */ /* 0x000fe2000fffe0ff */
[----:B------:R-:W-:Y:S01]  /*1a30*/  @UP1 UMOV UR19, URZ ;  /* 0x000000ff00131c82 */ /* 0x000fe20008000000 */
[----:B------:R-:W-:Y:S01]  /*1a40*/  UISETP.NE.U32.AND UP0, UPT, UR22, URZ, UPT ;  /* 0x000000ff1600728c */ /* 0x000fe2000bf05070 */
[----:B--2---:R-:W-:Y:S06]  /*1a50*/  BAR.SYNC.DEFER_BLOCKING 0x0 ;  /* 0x0000000000007b1d */ /* 0x004fec0000010000 */
[----:B------:R1:W-:Y:S02]  /*1a60*/  @UP2 UTMALDG.2D [UR8], [UR24] ;  /* 0x00000008180025b4 */ /* 0x0003e40008008000 */
[----:B------:R-:W-:Y:S06]  /*1a70*/  BAR.SYNC.DEFER_BLOCKING 0x0 ;  /* 0x0000000000007b1d */ /* 0x000fec0000010000 */
[----:B------:R1:W-:Y:S02]  /*1a80*/  @UP3 UTMALDG.2D [UR16], [UR26] ;  /* 0x000000101a0035b4 */ /* 0x0003e40008008000 */
[----:B------:R-:W-:Y:S06]  /*1a90*/  BAR.SYNC.DEFER_BLOCKING 0x0 ;  /* 0x0000000000007b1d */ /* 0x000fec0000010000 */
[----:B------:R-:W2:Y:S02]  /*1aa0*/  SYNCS.PHASECHK.TRANS64.TRYWAIT P0, [UR8+0x18000], RZ ;  /* 0x018000ffff0075a7 */ /* 0x000ea40008001108 */
[----:B-12---:R-:W-:Y:S05]  /*1ab0*/  @!P0 BRA `(.L_x_58) ;  /* 0x0000001000008947 */ /* 0x006fea0003800000 */
.L_x_74:
[----:B------:R-:W-:Y:S05]  /*1ac0*/  BRA.U UP0, `(.L_x_59) ;  /* 0x0000000100747547 */ /* 0x000fea000b800000 */
[----:B------:R-:W-:Y:S02]  /*1ad0*/  USHF.R.U32.HI UR6, URZ, 0x4, UR8 ;  /* 0x00000004ff067899 */ /* 0x000fe40008011608 */
[----:B------:R-:W-:Y:S02]  /*1ae0*/  USHF.R.U32.HI UR10, URZ, 0x4, UR16 ;  /* 0x00000004ff0a7899 */ /* 0x000fe40008011610 */
[----:B------:R-:W-:Y:S02]  /*1af0*/  USGXT.U32 UR6, UR6, 0xe ;  /* 0x0000000e0606789a */ /* 0x000fe40008000000 */
[----:B------:R-:W-:Y:S02]  /*1b00*/  USGXT.U32 UR10, UR10, 0xe ;  /* 0x0000000e0a0a789a */ /* 0x000fe40008000000 */
[----:B------:R-:W-:Y:S02]  /*1b10*/  UIADD3 UR34, UP0, UPT, UR6, 0x2, URZ ;  /* 0x0000000206227890 */ /* 0x000fe4000ff1e0ff */
[----:B------:R-:W-:Y:S01]  /*1b20*/  UIADD3 UR32, UP1, UPT, UR10, 0x100, URZ ;  /* 0x000001000a207890 */ /* 0x000fe2000ff3e0ff */
[----:B------:R-:W-:Y:S01]  /*1b30*/  UMOV UR4, URZ ;  /* 0x000000ff00047c82 */ /* 0x000fe20008000000 */
[----:B------:R-:W-:Y:S01]  /*1b40*/  UMOV UR5, URZ ;  /* 0x000000ff00057c82 */ /* 0x000fe20008000000 */
[----:B------:R-:W-:-:S02]  /*1b50*/  UIADD3.X UR35, UPT, UPT, UR4, 0x40004040, URZ, UP0, !UPT ;  /* 0x4000404004237890 */ /* 0x000fc400087fe4ff */
[----:B------:R-:W-:Y:S02]  /*1b60*/  UIADD3.X UR33, UPT, UPT, UR5, 0x40004040, URZ, UP1, !UPT ;  /* 0x4000404005217890 */ /* 0x000fe40008ffe4ff */
[----:B------:R-:W-:Y:S02]  /*1b70*/  UIADD3.64 UR4, UPT, UPT, UR34, 0x2, URZ ;  /* 0x0000000222047897 */ /* 0x000fe4000fffe0ff */
[----:B------:R-:W-:Y:S02]  /*1b80*/  UIADD3.64 UR16, UPT, UPT, UR32, 0x100, URZ ;  /* 0x0000010020107897 */ /* 0x000fe4000fffe0ff */
[----:B------:R-:W-:Y:S02]  /*1b90*/  UIADD3.64 UR28, UPT, UPT, UR34, 0x4, URZ ;  /* 0x00000004221c7897 */ /* 0x000fe4000fffe0ff */
[----:B------:R-:W-:Y:S01]  /*1ba0*/  UIADD3.64 UR30, UPT, UPT, UR32, 0x200, URZ ;  /* 0x00000200201e7897 */ /* 0x000fe2000fffe0ff */
[----:B------:R-:W-:Y:S01]  /*1bb0*/  UMOV UR36, 0x0 ;  /* 0x0000000000247882 */ /* 0x000fe20000000000 */
[----:B------:R-:W-:Y:S01]  /*1bc0*/  UMOV UR37, 0x8210010 ;  /* 0x0821001000257882 */ /* 0x000fe20000000000 */
[----:B------:R-:W-:Y:S01]  /*1bd0*/  UMOV UR7, 0x40004040 ;  /* 0x4000404000077882 */ /* 0x000fe20000000000 */
[----:B------:R-:W-:Y:S01]  /*1be0*/  UMOV UR11, 0x40004040 ;  /* 0x40004040000b7882 */ /* 0x000fe20000000000 */
[----:B------:R-:W-:Y:S01]  /*1bf0*/  UMOV UR38, 0x0 ;  /* 0x0000000000267882 */ /* 0x000fe20000000000 */
[----:B------:R-:W-:Y:S01]  /*1c00*/  UMOV UR39, 0x8210010 ;  /* 0x0821001000277882 */ /* 0x000fe20000000000 */
[----:B------:R-:W-:Y:S01]  /*1c10*/  UMOV UR40, 0x0 ;  /* 0x0000000000287882 */ /* 0x000fe20000000000 */
[----:B------:R-:W-:Y:S01]  /*1c20*/  UMOV UR41, 0x8210010 ;  /* 0x0821001000297882 */ /* 0x000fe20000000000 */
[----:B------:R1:W-:Y:S01]  /*1c30*/  UTCQMMA gdesc[UR6], gdesc[UR10], tmem[UR23], tmem[UR36], idesc[UR37], !UPT ;  /* 0x00ff240a060075ea */ /* 0x0003e2000f800317 */
[----:B------:R-:W-:Y:S01]  /*1c40*/  UMOV UR42, 0x0 ;  /* 0x00000000002a7882 */ /* 0x000fe20000000000 */
[----:B------:R-:W-:Y:S01]  /*1c50*/  UMOV UR43, 0x8210010 ;  /* 0x08210010002b7882 */ /* 0x000fe20000000000 */
[----:B------:R1:W-:Y:S01]  /*1c60*/  UTCQMMA gdesc[UR34], gdesc[UR32], tmem[UR23], tmem[UR38], idesc[UR39], UPT ;  /* 0x00ff2620220075ea */ /* 0x0003e2000b800317 */
[----:B------:R1:W-:Y:S01]  /*1c70*/  UTCQMMA gdesc[UR4], gdesc[UR16], tmem[UR23], tmem[UR40], idesc[UR41], UPT ;  /* 0x00ff2810040075ea */ /* 0x0003e2000b800317 */
[----:B------:R1:W-:Y:S01]  /*1c80*/  UTCQMMA gdesc[UR28], gdesc[UR30], tmem[UR23], tmem[UR42], idesc[UR43], UPT ;  /* 0x00ff2a1e1c0075ea */ /* 0x0003e2000b800317 */
[----:B------:R-:W-:Y:S01]  /*1c90*/  NOP ;  /* 0x0000000000007918 */ /* 0x000fe20000000000 */
.L_x_59:
[----:B------:R-:W-:Y:S01]  /*1ca0*/  ELECT P0, URZ, PT ;  /* 0x0000000000ff782f */ /* 0x000fe20003800000 */
[----:B-1----:R-:W-:Y:S01]  /*1cb0*/  UMOV UR4, UR12 ;  /* 0x0000000c00047c82 */ /* 0x002fe20008000000 */
[----:B------:R-:W-:Y:S02]  /*1cc0*/  UMOV UR5, URZ ;  /* 0x000000ff00057c82 */ /* 0x000fe40008000000 */
[----:B------:R-:W-:-:S13]  /*1cd0*/  ISETP.LT.U32.AND P0, PT, R68, 0x20, P0 ;  /* 0x000000204400780c */ /* 0x000fda0000701070 */
[----:B------:R-:W-:Y:S01]  /*1ce0*/  VOTEU.ANY UP0, P0 ;  /* 0x0000000000ff7886 */ /* 0x000fe20000000100 */
[----:B------:R-:W-:Y:S01]  /*1cf0*/  VOTEU.ANY UP1, P0 ;  /* 0x0000000000ff7886 */ /* 0x000fe20000020100 */
[----:B------:R-:W-:-:S03]  /*1d00*/  ISETP.GE.U32.AND P0, PT, R10, 0x81, PT ;  /* 0x000000810a00780c */ /* 0x000fc60003f06070 */
[----:B------:R-:W-:Y:S02]  /*1d10*/  @UP0 UMOV UR4, UR4 ;  /* 0x0000000400040c82 */ /* 0x000fe40008000000 */
[----:B------:R1:W-:Y:S01]  /*1d20*/  @UP1 UTCBAR [UR4], URZ ;  /* 0x000000ff040013e9 */ /* 0x0003e200080000ff */
[----:B------:R-:W-:Y:S06]  /*1d30*/  BAR.SYNC.DEFER_BLOCKING 0x0 ;  /* 0x0000000000007b1d */ /* 0x000fec0000010000 */
[----:B------:R-:W2:Y:S02]  /*1d40*/  SYNCS.PHASECHK.TRANS64.TRYWAIT P1, [UR8+0x18020], RZ ;  /* 0x018020ffff0075a7 */ /* 0x000ea40008021108 */
[----:B-12---:R-:W-:Y:S05]  /*1d50*/  @!P1 BRA `(.L_x_60) ;  /* 0x0000000c00649947 */ /* 0x006fea0003800000 */
.L_x_75:
[----:B------:R-:W-:Y:S01]  /*1d60*/  UMOV UR4, URZ ;  /* 0x000000ff00047c82 */ /* 0x000fe20008000000 */
[----:B------:R-:W-:Y:S05]  /*1d70*/  @!P0 BRA `(.L_x_57) ;  /* 0x0000000400548947 */ /* 0x000fea0003800000 */
[----:B------:R-:W1:Y:S01]  /*1d80*/  LDCU UR29, c[0x0][0x3a0] ;  /* 0x00007400ff1d77ac */ /* 0x000e620008000800 */
[----:B------:R-:W-:Y:S01]  /*1d90*/  UMOV UR9, 0x1 ;  /* 0x0000000100097882 */ /* 0x000fe20000000000 */
[----:B------:R-:W-:-:S05]  /*1da0*/  UMOV UR14, 0x80 ;  /* 0x00000080000e7882 */ /* 0x000fca0000000000 */
.L_x_64:
[----:B------:R-:W-:Y:S01]  /*1db0*/  BAR.SYNC.DEFER_BLOCKING 0x0 ;  /* 0x0000000000007b1d */ /* 0x000fe20000010000 */
[----:B------:R-:W-:Y:S01]  /*1dc0*/  ULEA UR28, UR9, UR8, 0x3 ;  /* 0x00000008091c7291 */ /* 0x000fe2000f8e18ff */
[----:B------:R-:W-:Y:S01]  /*1dd0*/  @!P3 IMAD.MOV.U32 R2, RZ, RZ, 0x8000 ;  /* 0x00008000ff02b424 */ /* 0x000fe200078e00ff */
[----:B------:R-:W-:Y:S01]  /*1de0*/  ELECT P1, URZ, PT ;  /* 0x0000000000ff782f */ /* 0x000fe20003820000 */
[----:B------:R-:W-:-:S03]  /*1df0*/  ULEA UR12, UR9, UR8, 0xe ;  /* 0x00000008090c7291 */ /* 0x000fc6000f8e70ff */
[----:B------:R-:W-:Y:S02]  /*1e00*/  ISETP.LT.U32.AND P1, PT, R68, 0x20, P1 ;  /* 0x000000204400780c */ /* 0x000fe40000f21070 */
[----:B------:R-:W-:Y:S01]  /*1e10*/  ELECT P0, URZ, PT ;  /* 0x0000000000ff782f */ /* 0x000fe20003800000 */
[----:B------:R-:W-:-:S03]  /*1e20*/  UIADD3 UR16, UPT, UPT, UR12, 0xc000, URZ ;  /* 0x0000c0000c107890 */ /* 0x000fc6000fffe0ff */
[----:B------:R-:W-:Y:S01]  /*1e30*/  ISETP.LT.U32.AND P0, PT, R68, 0x20, P0 ;  /* 0x000000204400780c */ /* 0x000fe20000701070 */
[----:B------:R-:W-:Y:S01]  /*1e40*/  UMOV UR19, UR14 ;  /* 0x0000000e00137c82 */ /* 0x000fe20008000000 */
[----:B------:R-:W-:-:S05]  /*1e50*/  USHF.L.U32 UR5, UR4, 0x1f, URZ ;  /* 0x0000001f04057899 */ /* 0x000fca00080006ff */
[----:B------:R-:W-:Y:S01]  /*1e60*/  VOTEU.ANY UP0, P1 ;  /* 0x0000000000ff7886 */ /* 0x000fe20000800100 */
[----:B------:R2:W-:Y:S01]  /*1e70*/  @!P3 SYNCS.ARRIVE.TRANS64 RZ, [UR28+0x18000], R2 ;  /* 0x01800002ffffb9a7 */ /* 0x0005e2000800001c */
[----:B------:R4:W-:Y:S06]  /*1e80*/  MEMBAR.ALL.CTA ;  /* 0x0000000000007992 */ /* 0x0009ec0000008000 */
[----:B----4-:R-:W4:Y:S01]  /*1e90*/  FENCE.VIEW.ASYNC.S ;  /* 0x00000000000073c6 */ /* 0x010f220000000000 */
[----:B------:R-:W-:Y:S01]  /*1ea0*/  @UP0 UIADD3 UR13, UPT, UPT, UR28, 0x18000, URZ ;  /* 0x000180001c0d0890 */ /* 0x000fe2000fffe0ff */
[----:B----4-:R-:W-:Y:S01]  /*1eb0*/  VOTEU.ANY UP0, P1 ;  /* 0x0000000000ff7886 */ /* 0x010fe20000800100 */
[----:B------:R-:W-:Y:S01]  /*1ec0*/  VOTEU.ANY UP1, P0 ;  /* 0x0000000000ff7886 */ /* 0x000fe20000020100 */
[----:B--2---:R-:W-:-:S04]  /*1ed0*/  IMAD.U32 R2, RZ, RZ, UR5 ;  /* 0x00000005ff027e24 */ /* 0x004fc8000f8e00ff */
[----:B------:R-:W-:Y:S01]  /*1ee0*/  @UP1 UIADD3 UR17, UPT, UPT, UR28, 0x18000, URZ ;  /* 0x000180001c111890 */ /* 0x000fe2000fffe0ff */
[----:B------:R-:W-:Y:S01]  /*1ef0*/  VOTEU.ANY UP1, P0 ;  /* 0x0000000000ff7886 */ /* 0x000fe20000020100 */
[----:B------:R-:W-:Y:S06]  /*1f00*/  BAR.SYNC.DEFER_BLOCKING 0x0 ;  /* 0x0000000000007b1d */ /* 0x000fec0000010000 */
[----:B------:R2:W-:Y:S01]  /*1f10*/  @UP0 UTMALDG.2D [UR12], [UR24] ;  /* 0x0000000c180005b4 */ /* 0x0005e20008008000 */
[----:B------:R-:W-:Y:S01]  /*1f20*/  UISETP.NE.U32.AND UP0, UPT, UR22, URZ, UPT ;  /* 0x000000ff1600728c */ /* 0x000fe2000bf05070 */
[----:B------:R-:W-:Y:S06]  /*1f30*/  BAR.SYNC.DEFER_BLOCKING 0x0 ;  /* 0x0000000000007b1d */ /* 0x000fec0000010000 */
[----:B------:R2:W-:Y:S02]  /*1f40*/  @UP1 UTMALDG.2D [UR16], [UR26] ;  /* 0x000000101a0015b4 */ /* 0x0005e40008008000 */
[----:B------:R-:W-:Y:S06]  /*1f50*/  BAR.SYNC.DEFER_BLOCKING 0x0 ;  /* 0x0000000000007b1d */ /* 0x000fec0000010000 */
[----:B------:R-:W4:Y:S02]  /*1f60*/  SYNCS.PHASECHK.TRANS64.TRYWAIT P0, [UR28+0x18000], R2 ;  /* 0x01800002ff0075a7 */ /* 0x000f24000800111c */
[----:B--2-4-:R-:W-:Y:S05]  /*1f70*/  @!P0 BRA `(.L_x_61) ;  /* 0x0000000800e88947 */ /* 0x014fea0003800000 */
.L_x_76:
        /* <DEDUP_REMOVED lines=11> */
[----:B------:R-:W-:Y:S02]  /*2030*/  UIADD3 UR6, UP0, UPT, UR16, 0x2, URZ ;  /* 0x0000000210067890 */ /* 0x000fe4000ff1e0ff */
[----:B------:R-:W-:Y:S02]  /*2040*/  UIADD3 UR32, UP1, UPT, UR30, 0x100, URZ ;  /* 0x000001001e207890 */ /* 0x000fe4000ff3e0ff */
[----:B------:R-:W-:Y:S02]  /*2050*/  UIADD3 UR34, UP2, UPT, UR16, 0x4, URZ ;  /* 0x0000000410227890 */ /* 0x000fe4000ff5e0ff */
[----:B------:R-:W-:Y:S02]  /*2060*/  UIADD3 UR36, UP3, UPT, UR30, 0x200, URZ ;  /* 0x000002001e247890 */ /* 0x000fe4000ff7e0ff */
[----:B------:R-:W-:-:S02]  /*2070*/  UIADD3.X UR7, UPT, UPT, UR17, URZ, URZ, UP0, !UPT ;  /* 0x000000ff11077290 */ /* 0x000fc400087fe4ff */
[----:B------:R-:W-:Y:S02]  /*2080*/  UIADD3.X UR33, UPT, UPT, UR31, URZ, URZ, UP1, !UPT ;  /* 0x000000ff1f217290 */ /* 0x000fe40008ffe4ff */
[----:B------:R-:W-:Y:S02]  /*2090*/  UIADD3.X UR35, UPT, UPT, UR17, URZ, URZ, UP2, !UPT ;  /* 0x000000ff11237290 */ /* 0x000fe400097fe4ff */
[----:B------:R-:W-:Y:S01]  /*20a0*/  UIADD3.X UR37, UPT, UPT, UR31, URZ, URZ, UP3, !UPT ;  /* 0x000000ff1f257290 */ /* 0x000fe20009ffe4ff */
        /* <DEDUP_REMOVED lines=8> */
[----:B------:R2:W-:Y:S01]  /*2130*/  UTCQMMA gdesc[UR10], gdesc[UR12], tmem[UR23], tmem[UR38], idesc[UR39], UPT ;  /* 0x00ff260c0a0075ea */ /* 0x0005e2000b800317 */
[----:B------:R-:W-:Y:S01]  /*2140*/  UMOV UR44, 0x0 ;  /* 0x00000000002c7882 */ /* 0x000fe20000000000 */
[----:B------:R-:W-:Y:S01]  /*2150*/  UMOV UR45, 0x8210010 ;  /* 0x08210010002d7882 */ /* 0x000fe20000000000 */
[----:B------:R2:W-:Y:S01]  /*2160*/  UTCQMMA gdesc[UR16], gdesc[UR30], tmem[UR23], tmem[UR40], idesc[UR41], UPT ;  /* 0x00ff281e100075ea */ /* 0x0005e2000b800317 */
[----:B------:R2:W-:Y:S01]  /*2170*/  UTCQMMA gdesc[UR6], gdesc[UR32], tmem[UR23], tmem[UR42], idesc[UR43], UPT ;  /* 0x00ff2a20060075ea */ /* 0x0005e2000b800317 */
[----:B------:R2:W-:Y:S01]  /*2180*/  UTCQMMA gdesc[UR34], gdesc[UR36], tmem[UR23], tmem[UR44], idesc[UR45], UPT ;  /* 0x00ff2c24220075ea */ /* 0x0005e2000b800317 */
[----:B------:R-:W-:Y:S01]  /*2190*/  NOP ;  /* 0x0000000000007918 */ /* 0x000fe20000000000 */
.L_x_62:
[----:B------:R-:W-:Y:S01]  /*21a0*/  ELECT P0, URZ, PT ;  /* 0x0000000000ff782f */ /* 0x000fe20003800000 */
[----:B--2---:R-:W-:-:S03]  /*21b0*/  UIADD3 UR6, UPT, UPT, UR28, 0x18020, URZ ;  /* 0x000180201c067890 */ /* 0x004fc6000fffe0ff */
[----:B------:R-:W-:Y:S01]  /*21c0*/  ISETP.LT.U32.AND P0, PT, R68, 0x20, P0 ;  /* 0x000000204400780c */ /* 0x000fe20000701070 */
[----:B------:R-:W-:-:S12]  /*21d0*/  UMOV UR7, URZ ;  /* 0x000000ff00077c82 */ /* 0x000fd80008000000 */
[----:B------:R-:W-:Y:S01]  /*21e0*/  VOTEU.ANY UP0, P0 ;  /* 0x0000000000ff7886 */ /* 0x000fe20000000100 */
[----:B------:R-:W-:-:S04]  /*21f0*/  VOTEU.ANY UP1, P0 ;  /* 0x0000000000ff7886 */ /* 0x000fc80000020100 */
[----:B------:R-:W-:Y:S02]  /*2200*/  @UP0 UMOV UR6, UR6 ;  /* 0x0000000600060c82 */ /* 0x000fe40008000000 */
[----:B------:R2:W-:Y:S01]  /*2210*/  @UP1 UTCBAR [UR6], URZ ;  /* 0x000000ff060013e9 */ /* 0x0005e200080000ff */
[----:B------:R-:W-:Y:S06]  /*2220*/  BAR.SYNC.DEFER_BLOCKING 0x0 ;  /* 0x0000000000007b1d */ /* 0x000fec0000010000 */
[----:B------:R-:W4:Y:S02]  /*2230*/  SYNCS.PHASECHK.TRANS64.TRYWAIT P0, [UR28+0x18020], R2 ;  /* 0x01802002ff0075a7 */ /* 0x000f24000800111c */
[----:B--2-4-:R-:W-:Y:S05]  /*2240*/  @!P0 BRA `(.L_x_63) ;  /* 0x0000000800408947 */ /* 0x014fea0003800000 */
.L_x_77:
[----:B------:R-:W-:Y:S02]  /*2250*/  UIADD3 UR9, UPT, UPT, UR9, 0x1, URZ ;  /* 0x0000000109097890 */ /* 0x000fe4000fffe0ff */
[----:B------:R-:W-:Y:S02]  /*2260*/  UIADD3 UR14, UPT, UPT, UR14, 0x80, URZ ;  /* 0x000000800e0e7890 */ /* 0x000fe4000fffe0ff */
[----:B------:R-:W-:-:S04]  /*2270*/  UISETP.NE.U32.AND UP0, UPT, UR9, 0x3, UPT ;  /* 0x000000030900788c */ /* 0x000fc8000bf05070 */
[----:B------:R-:W-:Y:S02]  /*2280*/  USEL UR5, URZ, 0x1, UP0 ;  /* 0x00000001ff057887 */ /* 0x000fe40008000000 */
[----:B------:R-:W-:Y:S02]  /*2290*/  USEL UR9, UR9, URZ, UP0 ;  /* 0x000000ff09097287 */ /* 0x000fe40008000000 */
[----:B-1----:R-:W-:Y:S02]  /*22a0*/  UISETP.GE.AND UP0, UPT, UR14, UR29, UPT ;  /* 0x0000001d0e00728c */ /* 0x002fe4000bf06270 */
[----:B------:R-:W-:-:S07]  /*22b0*/  ULOP3.LUT UR4, UR4, UR5, URZ, 0x3c, !UPT ;  /* 0x0000000504047292 */ /* 0x000fce000f8e3cff */
[----:B------:R-:W-:Y:S05]  /*22c0*/  BRA.U !UP0, `(.L_x_64) ;  /* 0xfffffff908b87547 */ /* 0x000fea000b83ffff */
.L_x_57:
[----:B--2-4-:R-:W-:Y:S06]  /*22d0*/  BAR.SYNC.DEFER_BLOCKING 0x0 ;  /* 0x0000000000007b1d */ /* 0x014fec0000010000 */
[----:B------:R-:W-:Y:S04]  /*22e0*/  BSSY.RECONVERGENT B3, `(.L_x_65) ;  /* 0x0000004000037945 */ /* 0x000fe80003800200 */
[----:B------:R-:W-:Y:S05]  /*22f0*/  @P3 BRA `(.L_x_66) ;  /* 0x0000000000083947 */ /* 0x000fea0003800000 */
[----:B------:R-:W1:Y:S02]  /*2300*/  SYNCS.CCTL.IV [UR8+0x18000] ;  /* 0x01800000ff0079b1 */ /* 0x000e640008000008 */
[----:B-1----:R-:W1:Y:S02]  /*2310*/  SYNCS.CCTL.IV [UR8+0x18020] ;  /* 0x01802000ff0079b1 */ /* 0x002e640008000008 */
.L_x_66:
[----:B------:R-:W-:Y:S05]  /*2320*/  BSYNC.RECONVERGENT B3 ;  /* 0x0000000000037941 */ /* 0x000fea0003800200 */
.L_x_65:
[----:B-1----:R-:W-:Y:S06]  /*2330*/  BAR.SYNC.DEFER_BLOCKING 0x0 ;  /* 0x0000000000007b1d */ /* 0x002fec0000010000 */
[----:B------:R-:W-:Y:S04]  /*2340*/  BSSY.RECONVERGENT B3, `(.L_x_67) ;  /* 0x0000004000037945 */ /* 0x000fe80003800200 */
[----:B------:R-:W-:Y:S05]  /*2350*/  @P3 BRA `(.L_x_68) ;  /* 0x0000000000083947 */ /* 0x000fea0003800000 */
[----:B------:R-:W1:Y:S02]  /*2360*/  SYNCS.CCTL.IV [UR8+0x18008] ;  /* 0x01800800ff0079b1 */ /* 0x000e640008000008 */
[----:B-1----:R-:W1:Y:S02]  /*2370*/  SYNCS.CCTL.IV [UR8+0x18028] ;  /* 0x01802800ff0079b1 */ /* 0x002e640008000008 */
.L_x_68:
[----:B------:R-:W-:Y:S05]  /*2380*/  BSYNC.RECONVERGENT B3 ;  /* 0x0000000000037941 */ /* 0x000fea0003800200 */
.L_x_67:
[----:B-1----:R-:W-:Y:S06]  /*2390*/  BAR.SYNC.DEFER_BLOCKING 0x0 ;  /* 0x0000000000007b1d */ /* 0x002fec0000010000 */
[----:B------:R-:W-:Y:S04]  /*23a0*/  BSSY.RECONVERGENT B3, `(.L_x_69) ;  /* 0x0000004000037945 */ /* 0x000fe80003800200 */
[----:B------:R-:W-:Y:S05]  /*23b0*/  @P3 BRA `(.L_x_70) ;  /* 0x0000000000083947 */ /* 0x000fea0003800000 */
[----:B------:R-:W1:Y:S02]  /*23c0*/  SYNCS.CCTL.IV [UR8+0x18010] ;  /* 0x01801000ff0079b1 */ /* 0x000e640008000008 */
[----:B-1----:R-:W1:Y:S02]  /*23d0*/  SYNCS.CCTL.IV [UR8+0x18030] ;  /* 0x01803000ff0079b1 */ /* 0x002e640008000008 */
.L_x_70:
[----:B------:R-:W-:Y:S05]  /*23e0*/  BSYNC.RECONVERGENT B3 ;  /* 0x0000000000037941 */ /* 0x000fea0003800200 */
.L_x_69:
[----:B------:R-:W-:Y:S01]  /*23f0*/  USHF.L.U32 UR4, UR22, 0x15, URZ ;  /* 0x0000001516047899 */ /* 0x000fe200080006ff */
[C---:B------:R-:W-:Y:S01]  /*2400*/  IMAD.SHL.U32 R2, R0.reuse, 0x10, RZ ;  /* 0x0000001000027824 */ /* 0x040fe200078e00ff */
[----:B------:R-:W-:Y:S01]  /*2410*/  USHF.L.U32 UR22, UR22, 0x4, URZ ;  /* 0x0000000416167899 */ /* 0x000fe200080006ff */
[----:B------:R-:W-:Y:S01]  /*2420*/  SHF.R.U32.HI R3, RZ, 0x1, R0 ;  /* 0x00000001ff037819 */ /* 0x000fe20000011600 */
[----:B------:R-:W-:Y:S01]  /*2430*/  ULOP3.LUT UR4, UR4, 0x600000, URZ, 0xc0, !UPT ;  /* 0x0060000004047892 */ /* 0x000fe2000f8ec0ff */
[----:B------:R-:W-:Y:S01]  /*2440*/  IMAD.SHL.U32 R0, R0, 0x80, RZ ;  /* 0x0000008000007824 */ /* 0x000fe200078e00ff */
[----:B------:R-:W-:Y:S01]  /*2450*/  ULOP3.LUT UR22, UR22, 0x40, URZ, 0xc0, !UPT ;  /* 0x0000004016167892 */ /* 0x000fe2000f8ec0ff */
[----:B------:R-:W-:Y:S02]  /*2460*/  LOP3.LUT R2, R2, 0x70, RZ, 0xc0, !PT ;  /* 0x0000007002027812 */ /* 0x000fe400078ec0ff */
[----:B------:R-:W-:Y:S01]  /*2470*/  ELECT P0, URZ, PT ;  /* 0x0000000000ff782f */ /* 0x000fe20003800000 */
[----:B------:R-:W-:Y:S01]  /*2480*/  UIADD3 UR4, UPT, UPT, UR22, UR4, UR23 ;  /* 0x0000000416047290 */ /* 0x000fe2000fffe017 */
[----:B------:R-:W-:Y:S01]  /*2490*/  LOP3.LUT R3, R2, 0x40, R3, 0x78, !PT ;  /* 0x0000004002037812 */ /* 0x000fe200078e7803 */
[----:B------:R-:W-:Y:S01]  /*24a0*/  UMOV UR9, UR18 ;  /* 0x0000001200097c82 */ /* 0x000fe20008000000 */
[----:B------:R-:W-:Y:S01]  /*24b0*/  ISETP.LT.U32.AND P0, PT, R68, 0x20, P0 ;  /* 0x000000204400780c */ /* 0x000fe20000701070 */
[----:B------:R-:W-:Y:S01]  /*24c0*/  UMOV UR10, UR15 ;  /* 0x0000000f000a7c82 */ /* 0x000fe20008000000 */
[----:B------:R-:W-:-:S04]  /*24d0*/  LOP3.LUT R0, R3, 0x3f80, R0, 0xf8, !PT ;  /* 0x00003f8003007812 */ /* 0x000fc800078ef800 */
[----:B---3--:R-:W2:Y:S01]  /*24e0*/  LDTM.x64 R4, tmem[UR4] ;  /* 0x00000004000479ee */ /* 0x008ea20008340000 */
[C---:B------:R-:W-:Y:S01]  /*24f0*/  LOP3.LUT R2, R0.reuse, 0x10, RZ, 0x3c, !PT ;  /* 0x0000001000027812 */ /* 0x040fe200078e3cff */
[----:B------:R-:W-:Y:S01]  /*2500*/  NOP ;  /* 0x0000000000007918 */ /* 0x000fe20000000000 */
[----:B------:R-:W-:-:S04]  /*2510*/  LOP3.LUT R3, R0, 0x20, RZ, 0x3c, !PT ;  /* 0x0000002000037812 */ /* 0x000fc800078e3cff */
[----:B--2---:R-:W-:Y:S01]  /*2520*/  VOTEU.ANY UP1, P0 ;  /* 0x0000000000ff7886 */ /* 0x004fe20000020100 */
[----:B------:R-:W-:Y:S01]  /*2530*/  VOTEU.ANY UP0, P0 ;  /* 0x0000000000ff7886 */ /* 0x000fe20000000100 */
[----:B------:R-:W-:Y:S02]  /*2540*/  F2FP.SATFINITE.E4M3.F32.PACK_AB_MERGE_C R6, R7, R6, RZ ;  /* 0x000000060706723e */ /* 0x000fe400048070ff */
[----:B------:R-:W-:Y:S02]  /*2550*/  F2FP.SATFINITE.E4M3.F32.PACK_AB_MERGE_C R10, R11, R10, RZ ;  /* 0x0000000a0b0a723e */ /* 0x000fe400048070ff */
[----:B------:R-:W-:Y:S02]  /*2560*/  F2FP.SATFINITE.E4M3.F32.PACK_AB_MERGE_C R14, R15, R14, RZ ;  /* 0x0000000e0f0e723e */ /* 0x000fe400048070ff */
[----:B------:R-:W-:Y:S02]  /*2570*/  F2FP.SATFINITE.E4M3.F32.PACK_AB_MERGE_C R7, R19, R18, RZ ;  /* 0x000000121307723e */ /* 0x000fe400048070ff */
[----:B------:R-:W-:-:S02]  /*2580*/  F2FP.SATFINITE.E4M3.F32.PACK_AB_MERGE_C R22, R23, R22, RZ ;  /* 0x000000161716723e */ /* 0x000fc400048070ff */
[----:B------:R-:W-:Y:S02]  /*2590*/  F2FP.SATFINITE.E4M3.F32.PACK_AB_MERGE_C R26, R27, R26, RZ ;  /* 0x0000001a1b1a723e */ /* 0x000fe400048070ff */
        /* <DEDUP_REMOVED lines=10> */
[----:B------:R-:W-:-:S02]  /*2640*/  F2FP.SATFINITE.E4M3.F32.PACK_AB_MERGE_C R4, R5, R4, R6 ;  /* 0x000000040504723e */ /* 0x000fc40004807006 */
[----:B------:R-:W-:Y:S02]  /*2650*/  F2FP.SATFINITE.E4M3.F32.PACK_AB_MERGE_C R5, R9, R8, R10 ;  /* 0x000000080905723e */ /* 0x000fe4000480700a */
[----:B------:R-:W-:Y:S02]  /*2660*/  F2FP.SATFINITE.E4M3.F32.PACK_AB_MERGE_C R6, R13, R12, R14 ;  /* 0x0000000c0d06723e */ /* 0x000fe4000480700e */
[----:B------:R-:W-:Y:S02]  /*2670*/  F2FP.SATFINITE.E4M3.F32.PACK_AB_MERGE_C R7, R17, R16, R7 ;  /* 0x000000101107723e */ /* 0x000fe40004807007 */
[----:B------:R-:W-:Y:S02]  /*2680*/  F2FP.SATFINITE.E4M3.F32.PACK_AB_MERGE_C R20, R21, R20, R22 ;  /* 0x000000141514723e */ /* 0x000fe40004807016 */
[----:B------:R-:W-:Y:S01]  /*2690*/  F2FP.SATFINITE.E4M3.F32.PACK_AB_MERGE_C R21, R25, R24, R26 ;  /* 0x000000181915723e */ /* 0x000fe2000480701a */
[----:B-1----:R1:W-:Y:S01]  /*26a0*/  STS.128 [R0+UR8], R4 ;  /* 0x0000000400007988 */ /* 0x0023e20008000c08 */
[----:B------:R-:W-:-:S02]  /*26b0*/  F2FP.SATFINITE.E4M3.F32.PACK_AB_MERGE_C R22, R29, R28, R30 ;  /* 0x0000001c1d16723e */ /* 0x000fc4000480701e */
[----:B------:R-:W-:Y:S02]  /*26c0*/  F2FP.SATFINITE.E4M3.F32.PACK_AB_MERGE_C R23, R33, R32, R34 ;  /* 0x000000202117723e */ /* 0x000fe40004807022 */
[----:B------:R-:W-:Y:S02]  /*26d0*/  F2FP.SATFINITE.E4M3.F32.PACK_AB_MERGE_C R36, R37, R36, R38 ;  /* 0x000000242524723e */ /* 0x000fe40004807026 */
[----:B------:R-:W-:Y:S01]  /*26e0*/  F2FP.SATFINITE.E4M3.F32.PACK_AB_MERGE_C R37, R41, R40, R42 ;  /* 0x000000282925723e */ /* 0x000fe2000480702a */
[----:B------:R1:W-:Y:S01]  /*26f0*/  STS.128 [R2+UR8], R20 ;  /* 0x0000001402007988 */ /* 0x0003e20008000c08 */
[----:B------:R-:W-:Y:S02]  /*2700*/  F2FP.SATFINITE.E4M3.F32.PACK_AB_MERGE_C R38, R45, R44, R46 ;  /* 0x0000002c2d26723e */ /* 0x000fe4000480702e */
[----:B------:R-:W-:Y:S02]  /*2710*/  F2FP.SATFINITE.E4M3.F32.PACK_AB_MERGE_C R39, R49, R48, R50 ;  /* 0x000000303127723e */ /* 0x000fe40004807032 */
[----:B------:R-:W-:-:S02]  /*2720*/  F2FP.SATFINITE.E4M3.F32.PACK_AB_MERGE_C R52, R53, R52, R54 ;  /* 0x000000343534723e */ /* 0x000fc40004807036 */
[----:B------:R-:W-:Y:S01]  /*2730*/  F2FP.SATFINITE.E4M3.F32.PACK_AB_MERGE_C R53, R57, R56, R58 ;  /* 0x000000383935723e */ /* 0x000fe2000480703a */
[----:B------:R1:W-:Y:S01]  /*2740*/  STS.128 [R3+UR8], R36 ;  /* 0x0000002403007988 */ /* 0x0003e20008000c08 */
[----:B------:R-:W-:Y:S02]  /*2750*/  F2FP.SATFINITE.E4M3.F32.PACK_AB_MERGE_C R54, R61, R60, R62 ;  /* 0x0000003c3d36723e */ /* 0x000fe4000480703e */
[----:B------:R-:W-:Y:S02]  /*2760*/  F2FP.SATFINITE.E4M3.F32.PACK_AB_MERGE_C R55, R65, R64, R66 ;  /* 0x000000404137723e */ /* 0x000fe40004807042 */
[----:B------:R-:W-:-:S05]  /*2770*/  LOP3.LUT R8, R0, 0x30, RZ, 0x3c, !PT ;  /* 0x0000003000087812 */ /* 0x000fca00078e3cff */
[----:B------:R1:W-:Y:S01]  /*2780*/  STS.128 [R8+UR8], R52 ;  /* 0x0000003408007988 */ /* 0x0003e20008000c08 */
[----:B------:R2:W-:Y:S06]  /*2790*/  MEMBAR.ALL.CTA ;  /* 0x0000000000007992 */ /* 0x0005ec0000008000 */
[----:B--2---:R-:W2:Y:S02]  /*27a0*/  FENCE.VIEW.ASYNC.S ;  /* 0x00000000000073c6 */ /* 0x004ea40000000000 */
[----:B--2---:R-:W-:Y:S06]  /*27b0*/  BAR.SYNC.DEFER_BLOCKING 0x0 ;  /* 0x0000000000007b1d */ /* 0x004fec0000010000 */
[----:B------:R1:W-:Y:S01]  /*27c0*/  @UP1 UTMASTG.2D [UR8], [UR20] ;  /* 0x00000008140013b5 */ /* 0x0003e20008008000 */
[----:B------:R0:W-:Y:S01]  /*27d0*/  UTMACMDFLUSH ;  /* 0x00000000000079b7 */ /* 0x0001e20000000000 */
[----:B------:R-:W-:-:S04]  /*27e0*/  DEPBAR.LE SB0, 0x0 ;  /* 0x000080000000791a */ /* 0x000fc80000000000 */
[----:B------:R-:W-:Y:S08]  /*27f0*/  BAR.SYNC.DEFER_BLOCKING 0x0 ;  /* 0x0000000000007b1d */ /* 0x000ff00000010000 */
[----:B------:R-:W-:Y:S06]  /*2800*/  BAR.SYNC.DEFER_BLOCKING 0x0 ;  /* 0x0000000000007b1d */ /* 0x000fec0000010000 */
[----:B-1----:R-:W-:Y:S05]  /*2810*/  @P2 BRA `(.L_x_71) ;  /* 0x0000000000a02947 */ /* 0x002fea0003800000 */
[----:B------:R-:W1:Y:S01]  /*2820*/  S2UR UR5, SR_CgaCtaId ;  /* 0x00000000000579c3 */ /* 0x000e620000008800 */
[----:B------:R-:W-:Y:S01]  /*2830*/  NOP ;  /* 0x0000000000007918 */ /* 0x000fe20000000000 */
[----:B------:R-:W-:Y:S01]  /*2840*/  UMOV UR4, 0x50 ;  /* 0x0000005000047882 */ /* 0x000fe20000000000 */
[----:B------:R-:W-:Y:S02]  /*2850*/  IMAD.U32 R0, RZ, RZ, UR23 ;  /* 0x00000017ff007e24 */ /* 0x000fe4000f8e00ff */
[----:B------:R-:W-:Y:S02]  /*2860*/  IMAD.MOV.U32 R3, RZ, RZ, 0xf ;  /* 0x0000000fff037424 */ /* 0x000fe400078e00ff */
[----:B------:R-:W-:Y:S01]  /*2870*/  IMAD.MOV.U32 R7, RZ, RZ, 0x1 ;  /* 0x00000001ff077424 */ /* 0x000fe200078e00ff */
[----:B------:R-:W-:-:S04]  /*2880*/  LOP3.LUT R0, R0, 0xffff, RZ, 0xc0, !PT ;  /* 0x0000ffff00007812 */ /* 0x000fc800078ec0ff */
[----:B------:R-:W-:-:S05]  /*2890*/  SHF.R.U32.HI R0, RZ, 0x5, R0 ;  /* 0x00000005ff007819 */ /* 0x000fca0000011600 */
[----:B------:R-:W-:Y:S01]  /*28a0*/  VIADD R2, R0, 0x10 ;  /* 0x0000001000027836 */ /* 0x000fe20000000000 */
[----:B------:R-:W-:Y:S01]  /*28b0*/  SHF.L.U32 R0, R3, R0, RZ ;  /* 0x0000000003007219 */ /* 0x000fe200000006ff */
[----:B-1----:R-:W-:-:S03]  /*28c0*/  ULEA UR6, UR5, UR4, 0x18 ;  /* 0x0000000405067291 */ /* 0x002fc6000f8ec0ff */
[----:B------:R-:W-:-:S04]  /*28d0*/  SHF.L.U32 R3, R7, R2, RZ ;  /* 0x0000000207037219 */ /* 0x000fc800000006ff */
[----:B------:R-:W-:Y:S02]  /*28e0*/  LOP3.LUT R0, R3, R0, RZ, 0xfc, !PT ;  /* 0x0000000003007212 */ /* 0x000fe400078efcff */
[----:B------:R-:W1:Y:S02]  /*28f0*/  LDS R5, [UR6] ;  /* 0x00000006ff057984 */ /* 0x000e640008000800 */
[C---:B------:R-:W-:Y:S02]  /*2900*/  LOP3.LUT R2, R0.reuse, 0xffff, RZ, 0xc0, !PT ;  /* 0x0000ffff00027812 */ /* 0x040fe400078ec0ff */
[----:B-1----:R-:W-:-:S04]  /*2910*/  LOP3.LUT R3, R0, 0xffff, R5, 0x80, !PT ;  /* 0x0000ffff00037812 */ /* 0x002fc800078e8005 */
[----:B------:R-:W-:-:S13]  /*2920*/  ISETP.NE.AND P0, PT, R3, R2, PT ;  /* 0x000000020300720c */ /* 0x000fda0003f05270 */
[----:B------:R-:W-:Y:S05]  /*2930*/  @P0 BRA `(.L_x_72) ;  /* 0x0000000000500947 */ /* 0x000fea0003800000 */
[----:B------:R-:W-:Y:S02]  /*2940*/  SHF.R.U32.HI R5, RZ, 0x10, R5 ;  /* 0x00000010ff057819 */ /* 0x000fe40000011605 */
[----:B------:R-:W-:-:S04]  /*2950*/  SHF.R.U32.HI R2, RZ, 0x10, R0 ;  /* 0x00000010ff027819 */ /* 0x000fc80000011600 */
[----:B------:R-:W-:-:S04]  /*2960*/  LOP3.LUT R5, R5, R2, RZ, 0xc0, !PT ;  /* 0x0000000205057212 */ /* 0x000fc800078ec0ff */
[----:B------:R-:W-:-:S13]  /*2970*/  ISETP.NE.AND P0, PT, R5, R2, PT ;  /* 0x000000020500720c */ /* 0x000fda0003f05270 */
[----:B------:R-:W-:Y:S05]  /*2980*/  @P0 BRA `(.L_x_73) ;  /* 0x0000000000300947 */ /* 0x000fea0003800000 */
[----:B------:R-:W-:Y:S01]  /*2990*/  R2UR UR4, R0 ;  /* 0x00000000000472ca */ /* 0x000fe200000e0000 */
[----:B------:R-:W-:Y:S01]  /*29a0*/  VOTEU.ANY UR5, UPT, PT ;  /* 0x0000000000057886 */ /* 0x000fe200038e0100 */
[----:B------:R-:W1:Y:S01]  /*29b0*/  S2R R0, SR_LANEID ;  /* 0x0000000000007919 */ /* 0x000e620000000000 */
[----:B------:R-:W-:-:S10]  /*29c0*/  UFLO.U32 UR5, UR5 ;  /* 0x00000005000572bd */ /* 0x000fd400080e0000 */
[----:B------:R-:W-:-:S06]  /*29d0*/  ULOP3.LUT UR4, URZ, UR4, URZ, 0x33, !UPT ;  /* 0x00000004ff047292 */ /* 0x000fcc000f8e33ff */
[----:B------:R-:W-:-:S04]  /*29e0*/  IMAD.U32 R2, RZ, RZ, UR4 ;  /* 0x00000004ff027e24 */ /* 0x000fc8000f8e00ff */
[----:B------:R-:W2:Y:S02]  /*29f0*/  REDUX UR7, R2 ;  /* 0x00000000020773c4 */ /* 0x000ea40000000000 */
[----:B------:R3:W-:Y:S01]  /*2a00*/  UTCATOMSWS.AND URZ, UR4 ;  /* 0x0000000400ff79e3 */ /* 0x0007e20008000000 */
[----:B-1----:R-:W-:Y:S01]  /*2a10*/  ISETP.EQ.U32.AND P0, PT, R0, UR5, PT ;  /* 0x0000000500007c0c */ /* 0x002fe2000bf02070 */
[----:B--2---:R-:W-:-:S12]  /*2a20*/  IMAD.U32 R0, RZ, RZ, UR7 ;  /* 0x00000007ff007e24 */ /* 0x004fd8000f8e00ff */
[----:B------:R3:W-:Y:S01]  /*2a30*/  @P0 ATOMS.AND RZ, [UR6], R0 ;  /* 0x00000000ffff098c */ /* 0x0007e2000a800006 */
[----:B------:R-:W-:Y:S05]  /*2a40*/  BRA `(.L_x_71) ;  /* 0x0000000000147947 */ /* 0x000fea0003800000 */
.L_x_73:
[----:B------:R-:W-:-:S07]  /*2a50*/  MOV R2, 0x2a70 ;  /* 0x00002a7000027802 */ /* 0x000fce0000000f00 */
[----:B------:R-:W-:Y:S05]  /*2a60*/  CALL.REL.NOINC `($__internal_0_$__cuda_sm10x_tcgen05_guardrail_trap_col_being_dealloced_not_returned_by_alloc) ;  /* 0x0000000000447944 */ /* 0x000fea0003c00000 */
[----:B------:R-:W-:Y:S05]  /*2a70*/  BRA `(.L_x_71) ;  /* 0x0000000000087947 */ /* 0x000fea0003800000 */
.L_x_72:
[----:B------:R-:W-:-:S07]  /*2a80*/  MOV R2, 0x2aa0 ;  /* 0x00002aa000027802 */ /* 0x000fce0000000f00 */
[----:B------:R-:W-:Y:S05]  /*2a90*/  CALL.REL.NOINC `($__internal_2_$__cuda_sm10x_tcgen05_guardrail_trap_unallocated_columns_being_dealloced) ;  /* 0x0000000000507944 */ /* 0x000fea0003c00000 */
.L_x_71:
[----:B------:R-:W-:Y:S01]  /*2aa0*/  NOP ;  /* 0x0000000000007918 */ /* 0x000fe20000000000 */
[----:B---3--:R-:W-:Y:S05]  /*2ab0*/  EXIT ;  /* 0x000000000000794d */ /* 0x008fea0003800000 */
.L_x_58:
[----:B------:R-:W1:Y:S02]  /*2ac0*/  SYNCS.PHASECHK.TRANS64.TRYWAIT P0, [UR8+0x18000], RZ ;  /* 0x018000ffff0075a7 */ /* 0x000e640008001108 */
[----:B-1----:R-:W-:Y:S05]  /*2ad0*/  @!P0 BRA `(.L_x_58) ;  /* 0xfffffffc00f88947 */ /* 0x002fea000383ffff */
[----:B------:R-:W-:Y:S05]  /*2ae0*/  BRA `(.L_x_74) ;  /* 0xffffffec00f47947 */ /* 0x000fea000383ffff */
.L_x_60:
[----:B------:R-:W1:Y:S02]  /*2af0*/  SYNCS.PHASECHK.TRANS64.TRYWAIT P1, [UR8+0x18020], RZ ;  /* 0x018020ffff0075a7 */ /* 0x000e640008021108 */
[----:B-1----:R-:W-:Y:S05]  /*2b00*/  @!P1 BRA `(.L_x_60) ;  /* 0xfffffffc00f89947 */ /* 0x002fea000383ffff */
[----:B------:R-:W-:Y:S05]  /*2b10*/  BRA `(.L_x_75) ;  /* 0xfffffff000907947 */ /* 0x000fea000383ffff */
.L_x_61:
[----:B------:R-:W2:Y:S02]  /*2b20*/  SYNCS.PHASECHK.TRANS64.TRYWAIT P0, [UR28+0x18000], R2 ;  /* 0x01800002ff0075a7 */ /* 0x000ea4000800111c */
[----:B--2---:R-:W-:Y:S05]  /*2b30*/  @!P0 BRA `(.L_x_61) ;  /* 0xfffffffc00f88947 */ /* 0x004fea000383ffff */
[----:B------:R-:W-:Y:S05]  /*2b40*/  BRA `(.L_x_76) ;  /* 0xfffffff4000c7947 */ /* 0x000fea000383ffff */
.L_x_63:
[----:B------:R-:W2:Y:S02]  /*2b50*/  SYNCS.PHASECHK.TRANS64.TRYWAIT P0, [UR28+0x18020], R2 ;  /* 0x01802002ff0075a7 */ /* 0x000ea4000800111c */
[----:B--2---:R-:W-:Y:S05]  /*2b60*/  @!P0 BRA `(.L_x_63) ;  /* 0xfffffffc00f88947 */ /* 0x004fea000383ffff */
[----:B------:R-:W-:Y:S05]  /*2b70*/  BRA `(.L_x_77) ;  /* 0xfffffff400b47947 */ /* 0x000fea000383ffff */
        .weak           $__internal_0_$__cuda_sm10x_tcgen05_guardrail_trap_col_being_dealloced_not_returned_by_alloc
        .type           $__internal_0_$__cuda_sm10x_tcgen05_guardrail_trap_col_being_dealloced_not_returned_by_alloc,@function
        .size           $__internal_0_$__cuda_sm10x_tcgen05_guardrail_trap_col_being_dealloced_not_returned_by_alloc,($__internal_1_$__cuda_sm10x_tcgen05_guardrail_trap_phase_invalid_during_alloc - $__internal_0_$__cuda_sm10x_tcgen05_guardrail_trap_col_being_dealloced_not_returned_by_alloc)
$__internal_0_$__cuda_sm10x_tcgen05_guardrail_trap_col_being_dealloced_not_returned_by_alloc:
[----:B------:R-:W-:Y:S05]  /*2b80*/  BPT.TRAP 0x1 ;  /* 0x000000040000795c */ /* 0x000fea0000300000 */
[----:B------:R-:W-:-:S04]  /*2b90*/  IMAD.MOV.U32 R3, RZ, RZ, 0x0 ;  /* 0x00000000ff037424 */ /* 0x000fc800078e00ff */
[----:B------:R-:W-:Y:S05]  /*2ba0*/  RET.REL.NODEC R2 `(gluon_tcgen05) ;  /* 0xffffffd402147950 */ /* 0x000fea0003c3ffff */
        .weak           $__internal_1_$__cuda_sm10x_tcgen05_guardrail_trap_phase_invalid_during_alloc
        .type           $__internal_1_$__cuda_sm10x_tcgen05_guardrail_trap_phase_invalid_during_alloc,@function
        .size           $__internal_1_$__cuda_sm10x_tcgen05_guardrail_trap_phase_invalid_during_alloc,($__internal_2_$__cuda_sm10x_tcgen05_guardrail_trap_unallocated_columns_being_dealloced - $__internal_1_$__cuda_sm10x_tcgen05_guardrail_trap_phase_invalid_during_alloc)
$__internal_1_$__cuda_sm10x_tcgen05_guardrail_trap_phase_invalid_during_alloc:
[----:B------:R-:W-:Y:S05]  /*2bb0*/  BPT.TRAP 0x1 ;  /* 0x000000040000795c */ /* 0x000fea0000300000 */
[----:B------:R-:W-:-:S04]  /*2bc0*/  IMAD.MOV.U32 R3, RZ, RZ, 0x0 ;  /* 0x00000000ff037424 */ /* 0x000fc800078e00ff */
[----:B------:R-:W-:Y:S05]  /*2bd0*/  RET.REL.NODEC R2 `(gluon_tcgen05) ;  /* 0xffffffd402087950 */ /* 0x000fea0003c3ffff */
        .weak           $__internal_2_$__cuda_sm10x_tcgen05_guardrail_trap_unallocated_columns_being_dealloced
        .type           $__internal_2_$__cuda_sm10x_tcgen05_guardrail_trap_unallocated_columns_being_dealloced,@function
        .size           $__internal_2_$__cuda_sm10x_tcgen05_guardrail_trap_unallocated_columns_being_dealloced,(.L_x_81 - $__internal_2_$__cuda_sm10x_tcgen05_guardrail_trap_unallocated_columns_being_dealloced)
$__internal_2_$__cuda_sm10x_tcgen05_guardrail_trap_unallocated_columns_being_dealloced:
[----:B------:R-:W-:Y:S05]  /*2be0*/  BPT.TRAP 0x1 ;  /* 0x000000040000795c */ /* 0x000fea0000300000 */
[----:B------:R-:W-:-:S04]  /*2bf0*/  IMAD.MOV.U32 R3, RZ, RZ, 0x0 ;  /* 0x00000000ff037424 */ /* 0x000fc800078e00ff */
[----:B------:R-:W-:Y:S05]  /*2c00*/  RET.REL.NODEC R2 `(gluon_tcgen05) ;  /* 0xffffffd002fc7950 */ /* 0x000fea0003c3ffff */
.L_x_78:
[----:B------:R-:W-:-:S00]  /*2c10*/  BRA `(.L_x_78) ;  /* 0xfffffffc00fc7947 */ /* 0x000fc0000383ffff */
[----:B------:R-:W-:-:S00]  /*2c20*/  NOP ;  /* 0x0000000000007918 */ /* 0x000fc00000000000 */
        /* <DEDUP_REMOVED lines=13> */
.L_x_81:


//--------------------- .nv.shared.gluon_tcgen05  --------------------------
	.section	.nv.shared.gluon_tcgen05,"aw",@nobits
	.sectionflags	@""
	.align	16
	.zero		1024


//--------------------- .nv.shared.reserved.0     --------------------------
	.section	.nv.shared.reserved.0,"aw",@nobits
	.align	8
	.weak		__nv_reservedSMEM_offset_0_alias
	.size		__nv_reservedSMEM_offset_0_alias, 0, 64
	.other		__nv_reservedSMEM_offset_0_alias,@"STO_CUDA_RESERVED_SHARED STV_DEFAULT"
__nv_reservedSMEM_offset_0_alias:
	.zero		0
.nv.shared.reserved.0:
	.zero		64
	.weak		__nv_reservedSMEM_allocation_phase
	.type		__nv_reservedSMEM_allocation_phase,@object
	.size		__nv_reservedSMEM_allocation_phase,(.L_0 - __nv_reservedSMEM_allocation_phase)
__nv_reservedSMEM_allocation_phase:
	.zero		1
.L_0:
	.zero		7
	.weak		__nv_reservedSMEM_devtool_atexit_pc
	.type		__nv_reservedSMEM_devtool_atexit_pc,@object
	.size		__nv_reservedSMEM_devtool_atexit_pc,(__nv_reservedSMEM_allocation_mask - __nv_reservedSMEM_devtool_atexit_pc)
__nv_reservedSMEM_devtool_atexit_pc:
	.zero		8
	.weak		__nv_reservedSMEM_allocation_mask
	.type		__nv_reservedSMEM_allocation_mask,@object
	.size		__nv_reservedSMEM_allocation_mask,(.L_2 - __nv_reservedSMEM_allocation_mask)
__nv_reservedSMEM_allocation_mask:
	.zero		4
.L_2:


//--------------------- .nv.constant0.gluon_tcgen05 --------------------------
	.section	.nv.constant0.gluon_tcgen05,"a",@progbits
	.sectionflags	@""
	.align	4
.nv.constant0.gluon_tcgen05:
	.zero		976


//--------------------- SYMBOLS --------------------------

	.type		.nv.reservedSmem.offset0,@object
	.size		.nv.reservedSmem.offset0,0x4
	.type		.nv.reservedSmem.cap,@object
	.size		.nv.reservedSmem.cap,0x4
